//
// Generated by NVIDIA NVVM Compiler
//
// Compiler Build ID: CL-36424714
// Cuda compilation tools, release 13.0, V13.0.88
// Based on NVVM 20.0.0
//

.version 9.0
.target sm_100
.address_size 64

	// .globl	_Z21global_memory_averagePiPfi
// _ZZ21shared_memory_averagePiPfiE6sh_arr has been demoted

.visible .entry _Z21global_memory_averagePiPfi(
	.param .u64 .ptr .align 1 _Z21global_memory_averagePiPfi_param_0,
	.param .u64 .ptr .align 1 _Z21global_memory_averagePiPfi_param_1,
	.param .u32 _Z21global_memory_averagePiPfi_param_2
)
{
	.reg .pred 	%p<11>;
	.reg .b32 	%r<103>;
	.reg .b32 	%f<10>;
	.reg .b64 	%rd<20>;

	ld.param.u64 	%rd9, [_Z21global_memory_averagePiPfi_param_0];
	ld.param.u64 	%rd8, [_Z21global_memory_averagePiPfi_param_1];
	cvta.to.global.u64 	%rd1, %rd9;
	mov.u32 	%r1, %tid.x;
	setp.eq.s32 	%p1, %r1, 0;
	mov.f32 	%f8, 0f00000000;
	@%p1 bra 	$L__BB0_14;
	and.b32  	%r2, %r1, 15;
	setp.lt.u32 	%p2, %r1, 16;
	mov.b32 	%r102, 0;
	mov.u32 	%r96, %r102;
	@%p2 bra 	$L__BB0_4;
	and.b32  	%r96, %r1, 1008;
	neg.s32 	%r89, %r96;
	add.s64 	%rd18, %rd1, 32;
	mov.b32 	%r102, 0;
$L__BB0_3:
	.pragma "nounroll";
	ld.global.u32 	%r33, [%rd18+-32];
	add.s32 	%r34, %r33, %r102;
	ld.global.u32 	%r35, [%rd18+-28];
	add.s32 	%r36, %r35, %r34;
	ld.global.u32 	%r37, [%rd18+-24];
	add.s32 	%r38, %r37, %r36;
	ld.global.u32 	%r39, [%rd18+-20];
	add.s32 	%r40, %r39, %r38;
	ld.global.u32 	%r41, [%rd18+-16];
	add.s32 	%r42, %r41, %r40;
	ld.global.u32 	%r43, [%rd18+-12];
	add.s32 	%r44, %r43, %r42;
	ld.global.u32 	%r45, [%rd18+-8];
	add.s32 	%r46, %r45, %r44;
	ld.global.u32 	%r47, [%rd18+-4];
	add.s32 	%r48, %r47, %r46;
	ld.global.u32 	%r49, [%rd18];
	add.s32 	%r50, %r49, %r48;
	ld.global.u32 	%r51, [%rd18+4];
	add.s32 	%r52, %r51, %r50;
	ld.global.u32 	%r53, [%rd18+8];
	add.s32 	%r54, %r53, %r52;
	ld.global.u32 	%r55, [%rd18+12];
	add.s32 	%r56, %r55, %r54;
	ld.global.u32 	%r57, [%rd18+16];
	add.s32 	%r58, %r57, %r56;
	ld.global.u32 	%r59, [%rd18+20];
	add.s32 	%r60, %r59, %r58;
	ld.global.u32 	%r61, [%rd18+24];
	add.s32 	%r62, %r61, %r60;
	ld.global.u32 	%r63, [%rd18+28];
	add.s32 	%r102, %r63, %r62;
	add.s32 	%r89, %r89, 16;
	add.s64 	%rd18, %rd18, 64;
	setp.ne.s32 	%p3, %r89, 0;
	@%p3 bra 	$L__BB0_3;
$L__BB0_4:
	setp.eq.s32 	%p4, %r2, 0;
	@%p4 bra 	$L__BB0_13;
	and.b32  	%r12, %r1, 7;
	setp.lt.u32 	%p5, %r2, 8;
	@%p5 bra 	$L__BB0_7;
	mul.wide.u32 	%rd10, %r96, 4;
	add.s64 	%rd11, %rd1, %rd10;
	ld.global.u32 	%r65, [%rd11];
	add.s32 	%r66, %r65, %r102;
	ld.global.u32 	%r67, [%rd11+4];
	add.s32 	%r68, %r67, %r66;
	ld.global.u32 	%r69, [%rd11+8];
	add.s32 	%r70, %r69, %r68;
	ld.global.u32 	%r71, [%rd11+12];
	add.s32 	%r72, %r71, %r70;
	ld.global.u32 	%r73, [%rd11+16];
	add.s32 	%r74, %r73, %r72;
	ld.global.u32 	%r75, [%rd11+20];
	add.s32 	%r76, %r75, %r74;
	ld.global.u32 	%r77, [%rd11+24];
	add.s32 	%r78, %r77, %r76;
	ld.global.u32 	%r79, [%rd11+28];
	add.s32 	%r102, %r79, %r78;
	add.s32 	%r96, %r96, 8;
$L__BB0_7:
	setp.eq.s32 	%p6, %r12, 0;
	@%p6 bra 	$L__BB0_13;
	and.b32  	%r18, %r1, 3;
	setp.lt.u32 	%p7, %r12, 4;
	@%p7 bra 	$L__BB0_10;
	mul.wide.u32 	%rd12, %r96, 4;
	add.s64 	%rd13, %rd1, %rd12;
	ld.global.u32 	%r81, [%rd13];
	add.s32 	%r82, %r81, %r102;
	ld.global.u32 	%r83, [%rd13+4];
	add.s32 	%r84, %r83, %r82;
	ld.global.u32 	%r85, [%rd13+8];
	add.s32 	%r86, %r85, %r84;
	ld.global.u32 	%r87, [%rd13+12];
	add.s32 	%r102, %r87, %r86;
	add.s32 	%r96, %r96, 4;
$L__BB0_10:
	setp.eq.s32 	%p8, %r18, 0;
	@%p8 bra 	$L__BB0_13;
	mul.wide.u32 	%rd14, %r96, 4;
	add.s64 	%rd19, %rd1, %rd14;
	neg.s32 	%r100, %r18;
$L__BB0_12:
	.pragma "nounroll";
	ld.global.u32 	%r88, [%rd19];
	add.s32 	%r102, %r88, %r102;
	add.s64 	%rd19, %rd19, 4;
	add.s32 	%r100, %r100, 1;
	setp.ne.s32 	%p9, %r100, 0;
	@%p9 bra 	$L__BB0_12;
$L__BB0_13:
	cvt.rn.f32.s32 	%f8, %r102;
$L__BB0_14:
	setp.eq.s32 	%p10, %r1, 0;
	mov.f32 	%f9, 0f00000000;
	@%p10 bra 	$L__BB0_16;
	cvt.rn.f32.u32 	%f7, %r1;
	div.rn.f32 	%f9, %f8, %f7;
$L__BB0_16:
	cvta.to.global.u64 	%rd15, %rd8;
	mul.wide.u32 	%rd16, %r1, 4;
	add.s64 	%rd17, %rd15, %rd16;
	st.global.f32 	[%rd17], %f9;
	ret;

}
	// .globl	_Z21shared_memory_averagePiPfi
.visible .entry _Z21shared_memory_averagePiPfi(
	.param .u64 .ptr .align 1 _Z21shared_memory_averagePiPfi_param_0,
	.param .u64 .ptr .align 1 _Z21shared_memory_averagePiPfi_param_1,
	.param .u32 _Z21shared_memory_averagePiPfi_param_2
)
{
	.reg .pred 	%p<11>;
	.reg .b32 	%r<72>;
	.reg .b32 	%f<56>;
	.reg .b64 	%rd<9>;
	// demoted variable
	.shared .align 4 .b8 _ZZ21shared_memory_averagePiPfiE6sh_arr[512];
	ld.param.u64 	%rd2, [_Z21shared_memory_averagePiPfi_param_0];
	ld.param.u64 	%rd1, [_Z21shared_memory_averagePiPfi_param_1];
	cvta.to.global.u64 	%rd3, %rd2;
	mov.u32 	%r1, %tid.x;
	mul.wide.u32 	%rd4, %r1, 4;
	add.s64 	%rd5, %rd3, %rd4;
	ld.global.u32 	%r27, [%rd5];
	cvt.rn.f32.s32 	%f6, %r27;
	shl.b32 	%r28, %r1, 2;
	mov.u32 	%r29, _ZZ21shared_memory_averagePiPfiE6sh_arr;
	add.s32 	%r30, %r29, %r28;
	st.shared.f32 	[%r30], %f6;
	bar.sync 	0;
	setp.eq.s32 	%p1, %r1, 0;
	mov.f32 	%f54, 0f00000000;
	@%p1 bra 	$L__BB1_13;
	and.b32  	%r2, %r1, 7;
	setp.lt.u32 	%p2, %r1, 8;
	mov.b32 	%r71, 0;
	mov.u32 	%r67, %r71;
	@%p2 bra 	$L__BB1_4;
	and.b32  	%r67, %r1, 1016;
	add.s32 	%r59, %r29, 16;
	neg.s32 	%r60, %r67;
	mov.b32 	%r71, 0;
$L__BB1_3:
	.pragma "nounroll";
	ld.shared.f32 	%f7, [%r59+-16];
	cvt.rn.f32.s32 	%f8, %r71;
	add.f32 	%f9, %f7, %f8;
	cvt.rzi.s32.f32 	%r36, %f9;
	ld.shared.f32 	%f10, [%r59+-12];
	cvt.rn.f32.s32 	%f11, %r36;
	add.f32 	%f12, %f10, %f11;
	cvt.rzi.s32.f32 	%r37, %f12;
	ld.shared.f32 	%f13, [%r59+-8];
	cvt.rn.f32.s32 	%f14, %r37;
	add.f32 	%f15, %f13, %f14;
	cvt.rzi.s32.f32 	%r38, %f15;
	ld.shared.f32 	%f16, [%r59+-4];
	cvt.rn.f32.s32 	%f17, %r38;
	add.f32 	%f18, %f16, %f17;
	cvt.rzi.s32.f32 	%r39, %f18;
	ld.shared.f32 	%f19, [%r59];
	cvt.rn.f32.s32 	%f20, %r39;
	add.f32 	%f21, %f19, %f20;
	cvt.rzi.s32.f32 	%r40, %f21;
	ld.shared.f32 	%f22, [%r59+4];
	cvt.rn.f32.s32 	%f23, %r40;
	add.f32 	%f24, %f22, %f23;
	cvt.rzi.s32.f32 	%r41, %f24;
	ld.shared.f32 	%f25, [%r59+8];
	cvt.rn.f32.s32 	%f26, %r41;
	add.f32 	%f27, %f25, %f26;
	cvt.rzi.s32.f32 	%r42, %f27;
	ld.shared.f32 	%f28, [%r59+12];
	cvt.rn.f32.s32 	%f29, %r42;
	add.f32 	%f30, %f28, %f29;
	cvt.rzi.s32.f32 	%r71, %f30;
	add.s32 	%r60, %r60, 8;
	add.s32 	%r59, %r59, 32;
	setp.ne.s32 	%p3, %r60, 0;
	@%p3 bra 	$L__BB1_3;
$L__BB1_4:
	setp.eq.s32 	%p4, %r2, 0;
	@%p4 bra 	$L__BB1_12;
	and.b32  	%r14, %r1, 3;
	setp.lt.u32 	%p5, %r2, 4;
	@%p5 bra 	$L__BB1_7;
	shl.b32 	%r44, %r67, 2;
	add.s32 	%r46, %r29, %r44;
	ld.shared.f32 	%f31, [%r46];
	cvt.rn.f32.s32 	%f32, %r71;
	add.f32 	%f33, %f31, %f32;
	cvt.rzi.s32.f32 	%r47, %f33;
	ld.shared.f32 	%f34, [%r46+4];
	cvt.rn.f32.s32 	%f35, %r47;
	add.f32 	%f36, %f34, %f35;
	cvt.rzi.s32.f32 	%r48, %f36;
	ld.shared.f32 	%f37, [%r46+8];
	cvt.rn.f32.s32 	%f38, %r48;
	add.f32 	%f39, %f37, %f38;
	cvt.rzi.s32.f32 	%r49, %f39;
	ld.shared.f32 	%f40, [%r46+12];
	cvt.rn.f32.s32 	%f41, %r49;
	add.f32 	%f42, %f40, %f41;
	add.s32 	%r67, %r67, 4;
	cvt.rzi.s32.f32 	%r71, %f42;
$L__BB1_7:
	setp.eq.s32 	%p6, %r14, 0;
	@%p6 bra 	$L__BB1_12;
	setp.eq.s32 	%p7, %r14, 1;
	@%p7 bra 	$L__BB1_10;
	shl.b32 	%r51, %r67, 2;
	add.s32 	%r53, %r29, %r51;
	ld.shared.f32 	%f43, [%r53];
	cvt.rn.f32.s32 	%f44, %r71;
	add.f32 	%f45, %f43, %f44;
	cvt.rzi.s32.f32 	%r54, %f45;
	ld.shared.f32 	%f46, [%r53+4];
	cvt.rn.f32.s32 	%f47, %r54;
	add.f32 	%f48, %f46, %f47;
	add.s32 	%r67, %r67, 2;
	cvt.rzi.s32.f32 	%r71, %f48;
$L__BB1_10:
	and.b32  	%r55, %r1, 1;
	setp.eq.b32 	%p8, %r55, 1;
	not.pred 	%p9, %p8;
	@%p9 bra 	$L__BB1_12;
	shl.b32 	%r56, %r67, 2;
	add.s32 	%r58, %r29, %r56;
	ld.shared.f32 	%f49, [%r58];
	cvt.rn.f32.s32 	%f50, %r71;
	add.f32 	%f51, %f49, %f50;
	cvt.rzi.s32.f32 	%r71, %f51;
$L__BB1_12:
	cvt.rn.f32.s32 	%f54, %r71;
$L__BB1_13:
	setp.eq.s32 	%p10, %r1, 0;
	mov.f32 	%f55, 0f00000000;
	@%p10 bra 	$L__BB1_15;
	cvt.rn.f32.u32 	%f53, %r1;
	div.rn.f32 	%f55, %f54, %f53;
$L__BB1_15:
	cvta.to.global.u64 	%rd6, %rd1;
	add.s64 	%rd8, %rd6, %rd4;
	st.global.f32 	[%rd8], %f55;
	ret;

}


// ===== COMPILED SASS (sm_100) =====

	.target	sm_100

	.elftype	@"ET_EXEC"


//--------------------- .note.nv.tkinfo           --------------------------
	.section	.note.nv.tkinfo,"",@"SHT_NOTE"
	.sectionflags	@"SHF_NOTE_NV_TKINFO"
	.tkinfo
        /*0018*/ 	.word	0x00000002
        /*0030*/ 	.string	""
        /*0030*/ 	.string	"ptxas"
        /*0030*/ 	.string	"Cuda compilation tools, release 13.0, V13.0.88"
        /*0030*/ 	.string	"Build cuda_13.0.r13.0/compiler.36424714_0"
        /*0030*/ 	.string	"-arch sm_100 -m 64 "



//--------------------- .note.nv.cuinfo           --------------------------
	.section	.note.nv.cuinfo,"",@"SHT_NOTE"
	.sectionflags	@"SHF_NOTE_NV_CUINFO"
        /*0018*/ 	.short	0x0002
        /*001a*/ 	.short	0x0064
        /*001c*/ 	.short	0x0082
	.zero		2


//--------------------- .nv.info                  --------------------------
	.section	.nv.info,"",@"SHT_CUDA_INFO"
	.align	4


	//----- nvinfo : EIATTR_REGCOUNT
	.align		4
        /*0000*/ 	.byte	0x04, 0x2f
        /*0002*/ 	.short	(.L_1 - .L_0)
	.align		4
.L_0:
        /*0004*/ 	.word	index@(_Z21global_memory_averagePiPfi)
        /*0008*/ 	.word	0x0000001a


	//----- nvinfo : EIATTR_FRAME_SIZE
	.align		4
.L_1:
        /*000c*/ 	.byte	0x04, 0x11
        /*000e*/ 	.short	(.L_3 - .L_2)
	.align		4
.L_2:
        /*0010*/ 	.word	index@($__internal_1_$__cuda_sm3x_div_rn_noftz_f32_slowpath)
        /*0014*/ 	.word	0x00000000


	//----- nvinfo : EIATTR_FRAME_SIZE
	.align		4
.L_3:
        /*0018*/ 	.byte	0x04, 0x11
        /*001a*/ 	.short	(.L_5 - .L_4)
	.align		4
.L_4:
        /*001c*/ 	.word	index@(_Z21global_memory_averagePiPfi)
        /*0020*/ 	.word	0x00000000


	//----- nvinfo : EIATTR_REGCOUNT
	.align		4
.L_5:
        /*0024*/ 	.byte	0x04, 0x2f
        /*0026*/ 	.short	(.L_7 - .L_6)
	.align		4
.L_6:
        /*0028*/ 	.word	index@(_Z21shared_memory_averagePiPfi)
        /*002c*/ 	.word	0x00000012


	//----- nvinfo : EIATTR_FRAME_SIZE
	.align		4
.L_7:
        /*0030*/ 	.byte	0x04, 0x11
        /*0032*/ 	.short	(.L_9 - .L_8)
	.align		4
.L_8:
        /*0034*/ 	.word	index@($__internal_0_$__cuda_sm3x_div_rn_noftz_f32_slowpath)
        /*0038*/ 	.word	0x00000000


	//----- nvinfo : EIATTR_FRAME_SIZE
	.align		4
.L_9:
        /*003c*/ 	.byte	0x04, 0x11
        /*003e*/ 	.short	(.L_11 - .L_10)
	.align		4
.L_10:
        /*0040*/ 	.word	index@(_Z21shared_memory_averagePiPfi)
        /*0044*/ 	.word	0x00000000


	//----- nvinfo : EIATTR_MIN_STACK_SIZE
	.align		4
.L_11:
        /*0048*/ 	.byte	0x04, 0x12
        /*004a*/ 	.short	(.L_13 - .L_12)
	.align		4
.L_12:
        /*004c*/ 	.word	index@(_Z21shared_memory_averagePiPfi)
        /*0050*/ 	.word	0x00000000


	//----- nvinfo : EIATTR_MIN_STACK_SIZE
	.align		4
.L_13:
        /*0054*/ 	.byte	0x04, 0x12
        /*0056*/ 	.short	(.L_15 - .L_14)
	.align		4
.L_14:
        /*0058*/ 	.word	index@(_Z21global_memory_averagePiPfi)
        /*005c*/ 	.word	0x00000000
.L_15:


//--------------------- .nv.compat                --------------------------
	.section	.nv.compat,"",@"SHT_CUDA_COMPAT_INFO"
	.align	4
        /*0000*/ 	.byte	0x02, 0x09, 0x00, 0x00, 0x02, 0x02, 0x01, 0x00, 0x02, 0x05, 0x05, 0x00, 0x03, 0x07, 0x01, 0x01
        /*0010*/ 	.byte	0x02, 0x03, 0x00, 0x00, 0x02, 0x06, 0x01, 0x00, 0x04, 0x0b, 0x08, 0x00, 0x01, 0x00, 0x00, 0x00
        /*0020*/ 	.byte	0x00, 0x00, 0x00, 0x00


//--------------------- .nv.info._Z21shared_memory_averagePiPfi --------------------------
	.section	.nv.info._Z21shared_memory_averagePiPfi,"",@"SHT_CUDA_INFO"
	.sectionflags	@""
	.align	4


	//----- nvinfo : EIATTR_CUDA_API_VERSION
	.align		4
        /*0000*/ 	.byte	0x04, 0x37
        /*0002*/ 	.short	(.L_17 - .L_16)
.L_16:
        /*0004*/ 	.word	0x00000082


	//----- nvinfo : EIATTR_KPARAM_INFO
	.align		4
.L_17:
        /*0008*/ 	.byte	0x04, 0x17
        /*000a*/ 	.short	(.L_19 - .L_18)
.L_18:
        /*000c*/ 	.word	0x00000000
        /*0010*/ 	.short	0x0002
        /*0012*/ 	.short	0x0010
        /*0014*/ 	.byte	0x00, 0xf0, 0x11, 0x00


	//----- nvinfo : EIATTR_KPARAM_INFO
	.align		4
.L_19:
        /*0018*/ 	.byte	0x04, 0x17
        /*001a*/ 	.short	(.L_21 - .L_20)
.L_20:
        /*001c*/ 	.word	0x00000000
        /*0020*/ 	.short	0x0001
        /*0022*/ 	.short	0x0008
        /*0024*/ 	.byte	0x00, 0xf5, 0x21, 0x00


	//----- nvinfo : EIATTR_KPARAM_INFO
	.align		4
.L_21:
        /*0028*/ 	.byte	0x04, 0x17
        /*002a*/ 	.short	(.L_23 - .L_22)
.L_22:
        /*002c*/ 	.word	0x00000000
        /*0030*/ 	.short	0x0000
        /*0032*/ 	.short	0x0000
        /*0034*/ 	.byte	0x00, 0xf5, 0x21, 0x00


	//----- nvinfo : EIATTR_SPARSE_MMA_MASK
	.align		4
.L_23:
        /*0038*/ 	.byte	0x03, 0x50
        /*003a*/ 	.short	0x0000


	//----- nvinfo : EIATTR_MAXREG_COUNT
	.align		4
        /*003c*/ 	.byte	0x03, 0x1b
        /*003e*/ 	.short	0x00ff


	//----- nvinfo : EIATTR_NUM_BARRIERS
	.align		4
        /*0040*/ 	.byte	0x02, 0x4c
        /*0042*/ 	.byte	0x01
	.zero		1


	//----- nvinfo : EIATTR_MERCURY_ISA_VERSION
	.align		4
        /*0044*/ 	.byte	0x03, 0x5f
        /*0046*/ 	.short	0x0101


	//----- nvinfo : EIATTR_VRC_CTA_INIT_COUNT
	.align		4
        /*0048*/ 	.byte	0x02, 0x4a
	.zero		1
	.zero		1


	//----- nvinfo : EIATTR_EXIT_INSTR_OFFSETS
	.align		4
        /*004c*/ 	.byte	0x04, 0x1c
        /*004e*/ 	.short	(.L_25 - .L_24)


	//   ....[0]....
.L_24:
        /*0050*/ 	.word	0x00000820


	//----- nvinfo : EIATTR_CRS_STACK_SIZE
	.align		4
.L_25:
        /*0054*/ 	.byte	0x04, 0x1e
        /*0056*/ 	.short	(.L_27 - .L_26)
.L_26:
        /*0058*/ 	.word	0x00000000


	//----- nvinfo : EIATTR_CBANK_PARAM_SIZE
	.align		4
.L_27:
        /*005c*/ 	.byte	0x03, 0x19
        /*005e*/ 	.short	0x0014


	//----- nvinfo : EIATTR_PARAM_CBANK
	.align		4
        /*0060*/ 	.byte	0x04, 0x0a
        /*0062*/ 	.short	(.L_29 - .L_28)
	.align		4
.L_28:
        /*0064*/ 	.word	index@(.nv.constant0._Z21shared_memory_averagePiPfi)
        /*0068*/ 	.short	0x0380
        /*006a*/ 	.short	0x0014


	//----- nvinfo : EIATTR_SW_WAR
	.align		4
.L_29:
        /*006c*/ 	.byte	0x04, 0x36
        /*006e*/ 	.short	(.L_31 - .L_30)
.L_30:
        /*0070*/ 	.word	0x00000008
.L_31:


//--------------------- .nv.info._Z21global_memory_averagePiPfi --------------------------
	.section	.nv.info._Z21global_memory_averagePiPfi,"",@"SHT_CUDA_INFO"
	.sectionflags	@""
	.align	4


	//----- nvinfo : EIATTR_CUDA_API_VERSION
	.align		4
        /*0000*/ 	.byte	0x04, 0x37
        /*0002*/ 	.short	(.L_33 - .L_32)
.L_32:
        /*0004*/ 	.word	0x00000082


	//----- nvinfo : EIATTR_KPARAM_INFO
	.align		4
.L_33:
        /*0008*/ 	.byte	0x04, 0x17
        /*000a*/ 	.short	(.L_35 - .L_34)
.L_34:
        /*000c*/ 	.word	0x00000000
        /*0010*/ 	.short	0x0002
        /*0012*/ 	.short	0x0010
        /*0014*/ 	.byte	0x00, 0xf0, 0x11, 0x00


	//----- nvinfo : EIATTR_KPARAM_INFO
	.align		4
.L_35:
        /*0018*/ 	.byte	0x04, 0x17
        /*001a*/ 	.short	(.L_37 - .L_36)
.L_36:
        /*001c*/ 	.word	0x00000000
        /*0020*/ 	.short	0x0001
        /*0022*/ 	.short	0x0008
        /*0024*/ 	.byte	0x00, 0xf5, 0x21, 0x00


	//----- nvinfo : EIATTR_KPARAM_INFO
	.align		4
.L_37:
        /*0028*/ 	.byte	0x04, 0x17
        /*002a*/ 	.short	(.L_39 - .L_38)
.L_38:
        /*002c*/ 	.word	0x00000000
        /*0030*/ 	.short	0x0000
        /*0032*/ 	.short	0x0000
        /*0034*/ 	.byte	0x00, 0xf5, 0x21, 0x00


	//----- nvinfo : EIATTR_SPARSE_MMA_MASK
	.align		4
.L_39:
        /*0038*/ 	.byte	0x03, 0x50
        /*003a*/ 	.short	0x0000


	//----- nvinfo : EIATTR_MAXREG_COUNT
	.align		4
        /*003c*/ 	.byte	0x03, 0x1b
        /*003e*/ 	.short	0x00ff


	//----- nvinfo : EIATTR_MERCURY_ISA_VERSION
	.align		4
        /*0040*/ 	.byte	0x03, 0x5f
        /*0042*/ 	.short	0x0101


	//----- nvinfo : EIATTR_VRC_CTA_INIT_COUNT
	.align		4
        /*0044*/ 	.byte	0x02, 0x4a
	.zero		1
	.zero		1


	//----- nvinfo : EIATTR_EXIT_INSTR_OFFSETS
	.align		4
        /*0048*/ 	.byte	0x04, 0x1c
        /*004a*/ 	.short	(.L_41 - .L_40)


	//   ....[0]....
.L_40:
        /*004c*/ 	.word	0x000007f0


	//----- nvinfo : EIATTR_CRS_STACK_SIZE
	.align		4
.L_41:
        /*0050*/ 	.byte	0x04, 0x1e
        /*0052*/ 	.short	(.L_43 - .L_42)
.L_42:
        /*0054*/ 	.word	0x00000000


	//----- nvinfo : EIATTR_CBANK_PARAM_SIZE
	.align		4
.L_43:
        /*0058*/ 	.byte	0x03, 0x19
        /*005a*/ 	.short	0x0014


	//----- nvinfo : EIATTR_PARAM_CBANK
	.align		4
        /*005c*/ 	.byte	0x04, 0x0a
        /*005e*/ 	.short	(.L_45 - .L_44)
	.align		4
.L_44:
        /*0060*/ 	.word	index@(.nv.constant0._Z21global_memory_averagePiPfi)
        /*0064*/ 	.short	0x0380
        /*0066*/ 	.short	0x0014


	//----- nvinfo : EIATTR_SW_WAR
	.align		4
.L_45:
        /*0068*/ 	.byte	0x04, 0x36
        /*006a*/ 	.short	(.L_47 - .L_46)
.L_46:
        /*006c*/ 	.word	0x00000008
.L_47:


//--------------------- .nv.callgraph             --------------------------
	.section	.nv.callgraph,"",@"SHT_CUDA_CALLGRAPH"
	.align	4
	.sectionentsize	8
	.align		4
        /*0000*/ 	.word	0x00000000
	.align		4
        /*0004*/ 	.word	0xffffffff
	.align		4
        /*0008*/ 	.word	0x00000000
	.align		4
        /*000c*/ 	.word	0xfffffffe
	.align		4
        /*0010*/ 	.word	0x00000000
	.align		4
        /*0014*/ 	.word	0xfffffffd
	.align		4
        /*0018*/ 	.word	0x00000000
	.align		4
        /*001c*/ 	.word	0xfffffffc


//--------------------- .text._Z21shared_memory_averagePiPfi --------------------------
	.section	.text._Z21shared_memory_averagePiPfi,"ax",@progbits
	.align	128
        .global         _Z21shared_memory_averagePiPfi
        .type           _Z21shared_memory_averagePiPfi,@function
        .size           _Z21shared_memory_averagePiPfi,(.L_x_53 - _Z21shared_memory_averagePiPfi)
        .other          _Z21shared_memory_averagePiPfi,@"STO_CUDA_ENTRY STV_DEFAULT"
_Z21shared_memory_averagePiPfi:
.text._Z21shared_memory_averagePiPfi:
[----:B------:R-:W-:Y:S01]  /*0000*/  LDC R1, c[0x0][0x37c] ;  /* 0x0000df00ff017b82 */ /* 0x000fe20000000800 */
[----:B------:R-:W0:Y:S07]  /*0010*/  S2R R2, SR_TID.X ;  /* 0x0000000000027919 */ /* 0x000e2e0000002100 */
[----:B------:R-:W0:Y:S01]  /*0020*/  LDC.64 R4, c[0x0][0x380] ;  /* 0x0000e000ff047b82 */ /* 0x000e220000000a00 */
[----:B------:R-:W1:Y:S01]  /*0030*/  LDCU.64 UR6, c[0x0][0x358] ;  /* 0x00006b00ff0677ac */ /* 0x000e620008000a00 */
[----:B0-----:R-:W-:-:S06]  /*0040*/  IMAD.WIDE.U32 R4, R2, 0x4, R4 ;  /* 0x0000000402047825 */ /* 0x001fcc00078e0004 */
[----:B-1----:R-:W2:Y:S01]  /*0050*/  LDG.E R4, desc[UR6][R4.64] ;  /* 0x0000000604047981 */ /* 0x002ea2000c1e1900 */
[----:B------:R-:W0:Y:S01]  /*0060*/  S2UR UR5, SR_CgaCtaId ;  /* 0x00000000000579c3 */ /* 0x000e220000008800 */
[----:B------:R-:W-:Y:S01]  /*0070*/  UMOV UR4, 0x400 ;  /* 0x0000040000047882 */ /* 0x000fe20000000000 */
[----:B------:R-:W-:Y:S01]  /*0080*/  ISETP.NE.AND P0, PT, R2, RZ, PT ;  /* 0x000000ff0200720c */ /* 0x000fe20003f05270 */
[----:B------:R-:W-:Y:S01]  /*0090*/  BSSY.RECONVERGENT B0, `(.L_x_0) ;  /* 0x0000062000007945 */ /* 0x000fe20003800200 */
[----:B------:R-:W-:Y:S01]  /*00a0*/  IMAD.MOV.U32 R7, RZ, RZ, RZ ;  /* 0x000000ffff077224 */ /* 0x000fe200078e00ff */
[----:B0-----:R-:W-:-:S06]  /*00b0*/  ULEA UR4, UR5, UR4, 0x18 ;  /* 0x0000000405047291 */ /* 0x001fcc000f8ec0ff */
[----:B------:R-:W-:Y:S02]  /*00c0*/  LEA R3, R2, UR4, 0x2 ;  /* 0x0000000402037c11 */ /* 0x000fe4000f8e10ff */
[----:B--2---:R-:W-:-:S05]  /*00d0*/  I2FP.F32.S32 R0, R4 ;  /* 0x0000000400007245 */ /* 0x004fca0000201400 */
[----:B------:R0:W-:Y:S01]  /*00e0*/  STS [R3], R0 ;  /* 0x0000000003007388 */ /* 0x0001e20000000800 */
[----:B------:R-:W-:Y:S06]  /*00f0*/  BAR.SYNC.DEFER_BLOCKING 0x0 ;  /* 0x0000000000007b1d */ /* 0x000fec0000010000 */
[----:B------:R-:W-:Y:S05]  /*0100*/  @!P0 BRA `(.L_x_1) ;  /* 0x0000000400688947 */ /* 0x000fea0003800000 */
[C---:B------:R-:W-:Y:S01]  /*0110*/  ISETP.GE.U32.AND P2, PT, R2.reuse, 0x8, PT ;  /* 0x000000080200780c */ /* 0x040fe20003f46070 */
[----:B------:R-:W-:Y:S01]  /*0120*/  BSSY.RECONVERGENT B1, `(.L_x_2) ;  /* 0x0000029000017945 */ /* 0x000fe20003800200 */
[----:B------:R-:W-:Y:S01]  /*0130*/  LOP3.LUT R15, R2, 0x7, RZ, 0xc0, !PT ;  /* 0x00000007020f7812 */ /* 0x000fe200078ec0ff */
[----:B------:R-:W-:Y:S02]  /*0140*/  IMAD.MOV.U32 R8, RZ, RZ, RZ ;  /* 0x000000ffff087224 */ /* 0x000fe400078e00ff */
[----:B0-----:R-:W-:Y:S01]  /*0150*/  IMAD.MOV.U32 R3, RZ, RZ, RZ ;  /* 0x000000ffff037224 */ /* 0x001fe200078e00ff */
[----:B------:R-:W-:-:S07]  /*0160*/  ISETP.NE.AND P1, PT, R15, RZ, PT ;  /* 0x000000ff0f00720c */ /* 0x000fce0003f25270 */
[----:B------:R-:W-:Y:S06]  /*0170*/  @!P2 BRA `(.L_x_3) ;  /* 0x00000000008ca947 */ /* 0x000fec0003800000 */
[----:B------:R-:W-:Y:S01]  /*0180*/  UIADD3 UR5, UPT, UPT, UR4, 0x10, URZ ;  /* 0x0000001004057890 */ /* 0x000fe2000fffe0ff */
[----:B------:R-:W-:Y:S01]  /*0190*/  LOP3.LUT R3, R2, 0x3f8, RZ, 0xc0, !PT ;  /* 0x000003f802037812 */ /* 0x000fe200078ec0ff */
[----:B------:R-:W-:-:S04]  /*01a0*/  IMAD.MOV.U32 R8, RZ, RZ, RZ ;  /* 0x000000ffff087224 */ /* 0x000fc800078e00ff */
[----:B------:R-:W-:Y:S02]  /*01b0*/  IMAD.U32 R0, RZ, RZ, UR5 ;  /* 0x00000005ff007e24 */ /* 0x000fe4000f8e00ff */
[----:B------:R-:W-:-:S07]  /*01c0*/  IMAD.MOV R12, RZ, RZ, -R3 ;  /* 0x000000ffff0c7224 */ /* 0x000fce00078e0a03 */
.L_x_4:
[----:B0-----:R-:W0:Y:S01]  /*01d0*/  LDS.128 R4, [R0+-0x10] ;  /* 0xfffff00000047984 */ /* 0x001e220000000c00 */
[----:B-1----:R-:W-:Y:S01]  /*01e0*/  I2FP.F32.S32 R9, R8 ;  /* 0x0000000800097245 */ /* 0x002fe20000201400 */
[----:B------:R-:W-:-:S05]  /*01f0*/  VIADD R12, R12, 0x8 ;  /* 0x000000080c0c7836 */ /* 0x000fca0000000000 */
[----:B------:R-:W-:Y:S01]  /*0200*/  ISETP.NE.AND P2, PT, R12, RZ, PT ;  /* 0x000000ff0c00720c */ /* 0x000fe20003f45270 */
[----:B0-----:R-:W-:-:S06]  /*0210*/  FADD R4, R4, R9 ;  /* 0x0000000904047221 */ /* 0x001fcc0000000000 */
[----:B------:R-:W0:Y:S02]  /*0220*/  F2I.TRUNC.NTZ R4, R4 ;  /* 0x0000000400047305 */ /* 0x000e24000020f100 */
[----:B0-----:R-:W-:-:S05]  /*0230*/  I2FP.F32.S32 R8, R4 ;  /* 0x0000000400087245 */ /* 0x001fca0000201400 */
[----:B------:R-:W-:-:S06]  /*0240*/  FADD R5, R8, R5 ;  /* 0x0000000508057221 */ /* 0x000fcc0000000000 */
[----:B------:R-:W0:Y:S02]  /*0250*/  F2I.TRUNC.NTZ R5, R5 ;  /* 0x0000000500057305 */ /* 0x000e24000020f100 */
[----:B0-----:R-:W-:-:S05]  /*0260*/  I2FP.F32.S32 R9, R5 ;  /* 0x0000000500097245 */ /* 0x001fca0000201400 */
[----:B------:R-:W-:Y:S02]  /*0270*/  FADD R6, R9, R6 ;  /* 0x0000000609067221 */ /* 0x000fe40000000000 */
[----:B------:R0:W1:Y:S04]  /*0280*/  LDS.128 R8, [R0] ;  /* 0x0000000000087984 */ /* 0x0000680000000c00 */
[----:B------:R-:W2:Y:S01]  /*0290*/  F2I.TRUNC.NTZ R6, R6 ;  /* 0x0000000600067305 */ /* 0x000ea2000020f100 */
[----:B0-----:R-:W-:Y:S01]  /*02a0*/  VIADD R0, R0, 0x20 ;  /* 0x0000002000007836 */ /* 0x001fe20000000000 */
[----:B--2---:R-:W-:-:S05]  /*02b0*/  I2FP.F32.S32 R14, R6 ;  /* 0x00000006000e7245 */ /* 0x004fca0000201400 */
[----:B------:R-:W-:-:S06]  /*02c0*/  FADD R7, R14, R7 ;  /* 0x000000070e077221 */ /* 0x000fcc0000000000 */
[----:B------:R-:W0:Y:S02]  /*02d0*/  F2I.TRUNC.NTZ R7, R7 ;  /* 0x0000000700077305 */ /* 0x000e24000020f100 */
[----:B0-----:R-:W-:-:S05]  /*02e0*/  I2FP.F32.S32 R13, R7 ;  /* 0x00000007000d7245 */ /* 0x001fca0000201400 */
[----:B-1----:R-:W-:-:S06]  /*02f0*/  FADD R13, R8, R13 ;  /* 0x0000000d080d7221 */ /* 0x002fcc0000000000 */
[----:B------:R-:W0:Y:S02]  /*0300*/  F2I.TRUNC.NTZ R13, R13 ;  /* 0x0000000d000d7305 */ /* 0x000e24000020f100 */
[----:B0-----:R-:W-:-:S05]  /*0310*/  I2FP.F32.S32 R4, R13 ;  /* 0x0000000d00047245 */ /* 0x001fca0000201400 */
[----:B------:R-:W-:-:S06]  /*0320*/  FADD R4, R4, R9 ;  /* 0x0000000904047221 */ /* 0x000fcc0000000000 */
[----:B------:R-:W0:Y:S02]  /*0330*/  F2I.TRUNC.NTZ R4, R4 ;  /* 0x0000000400047305 */ /* 0x000e24000020f100 */
[----:B0-----:R-:W-:-:S05]  /*0340*/  I2FP.F32.S32 R5, R4 ;  /* 0x0000000400057245 */ /* 0x001fca0000201400 */
[----:B------:R-:W-:-:S06]  /*0350*/  FADD R5, R5, R10 ;  /* 0x0000000a05057221 */ /* 0x000fcc0000000000 */
[----:B------:R-:W0:Y:S02]  /*0360*/  F2I.TRUNC.NTZ R5, R5 ;  /* 0x0000000500057305 */ /* 0x000e24000020f100 */
[----:B0-----:R-:W-:-:S05]  /*0370*/  I2FP.F32.S32 R6, R5 ;  /* 0x0000000500067245 */ /* 0x001fca0000201400 */
[----:B------:R-:W-:-:S04]  /*0380*/  FADD R6, R6, R11 ;  /* 0x0000000b06067221 */ /* 0x000fc80000000000 */
[----:B------:R0:W1:Y:S01]  /*0390*/  F2I.TRUNC.NTZ R8, R6 ;  /* 0x0000000600087305 */ /* 0x000062000020f100 */
[----:B------:R-:W-:Y:S05]  /*03a0*/  @P2 BRA `(.L_x_4) ;  /* 0xfffffffc00882947 */ /* 0x000fea000383ffff */
.L_x_3:
[----:B------:R-:W-:Y:S05]  /*03b0*/  BSYNC.RECONVERGENT B1 ;  /* 0x0000000000017941 */ /* 0x000fea0003800200 */
.L_x_2:
[----:B------:R-:W-:Y:S04]  /*03c0*/  BSSY.RECONVERGENT B1, `(.L_x_5) ;  /* 0x000002d000017945 */ /* 0x000fe80003800200 */
[----:B------:R-:W-:Y:S05]  /*03d0*/  @!P1 BRA `(.L_x_6) ;  /* 0x0000000000ac9947 */ /* 0x000fea0003800000 */
[----:B------:R-:W-:Y:S01]  /*03e0*/  ISETP.GE.U32.AND P1, PT, R15, 0x4, PT ;  /* 0x000000040f00780c */ /* 0x000fe20003f26070 */
[----:B------:R-:W-:Y:S01]  /*03f0*/  BSSY.RECONVERGENT B2, `(.L_x_7) ;  /* 0x0000014000027945 */ /* 0x000fe20003800200 */
[----:B------:R-:W-:-:S04]  /*0400*/  LOP3.LUT R10, R2, 0x3, RZ, 0xc0, !PT ;  /* 0x00000003020a7812 */ /* 0x000fc800078ec0ff */
[----:B------:R-:W-:-:S07]  /*0410*/  ISETP.NE.AND P2, PT, R10, RZ, PT ;  /* 0x000000ff0a00720c */ /* 0x000fce0003f45270 */
[----:B------:R-:W-:Y:S06]  /*0420*/  @!P1 BRA `(.L_x_8) ;  /* 0x0000000000409947 */ /* 0x000fec0003800000 */
[C---:B------:R-:W-:Y:S01]  /*0430*/  LEA R0, R3.reuse, UR4, 0x2 ;  /* 0x0000000403007c11 */ /* 0x040fe2000f8e10ff */
[----:B------:R-:W-:Y:S01]  /*0440*/  VIADD R3, R3, 0x4 ;  /* 0x0000000403037836 */ /* 0x000fe20000000000 */
[----:B-1----:R-:W-:-:S03]  /*0450*/  I2FP.F32.S32 R7, R8 ;  /* 0x0000000800077245 */ /* 0x002fc60000201400 */
[----:B------:R-:W1:Y:S04]  /*0460*/  LDS.64 R4, [R0] ;  /* 0x0000000000047984 */ /* 0x000e680000000a00 */
[----:B------:R-:W2:Y:S01]  /*0470*/  LDS.64 R8, [R0+0x8] ;  /* 0x0000080000087984 */ /* 0x000ea20000000a00 */
[----:B-1----:R-:W-:-:S06]  /*0480*/  FADD R4, R4, R7 ;  /* 0x0000000704047221 */ /* 0x002fcc0000000000 */
[----:B------:R-:W0:Y:S02]  /*0490*/  F2I.TRUNC.NTZ R4, R4 ;  /* 0x0000000400047305 */ /* 0x000e24000020f100 */
[----:B0-----:R-:W-:-:S05]  /*04a0*/  I2FP.F32.S32 R6, R4 ;  /* 0x0000000400067245 */ /* 0x001fca0000201400 */
[----:B------:R-:W-:-:S06]  /*04b0*/  FADD R5, R6, R5 ;  /* 0x0000000506057221 */ /* 0x000fcc0000000000 */
[----:B------:R-:W0:Y:S02]  /*04c0*/  F2I.TRUNC.NTZ R5, R5 ;  /* 0x0000000500057305 */ /* 0x000e24000020f100 */
[----:B0-----:R-:W-:-:S05]  /*04d0*/  I2FP.F32.S32 R7, R5 ;  /* 0x0000000500077245 */ /* 0x001fca0000201400 */
[----:B--2---:R-:W-:-:S06]  /*04e0*/  FADD R7, R8, R7 ;  /* 0x0000000708077221 */ /* 0x004fcc0000000000 */
[----:B------:R-:W0:Y:S02]  /*04f0*/  F2I.TRUNC.NTZ R7, R7 ;  /* 0x0000000700077305 */ /* 0x000e24000020f100 */
[----:B0-----:R-:W-:-:S05]  /*0500*/  I2FP.F32.S32 R6, R7 ;  /* 0x0000000700067245 */ /* 0x001fca0000201400 */
[----:B------:R-:W-:-:S04]  /*0510*/  FADD R6, R6, R9 ;  /* 0x0000000906067221 */ /* 0x000fc80000000000 */
[----:B------:R2:W3:Y:S03]  /*0520*/  F2I.TRUNC.NTZ R8, R6 ;  /* 0x0000000600087305 */ /* 0x0004e6000020f100 */
.L_x_8:
[----:B------:R-:W-:Y:S05]  /*0530*/  BSYNC.RECONVERGENT B2 ;  /* 0x0000000000027941 */ /* 0x000fea0003800200 */
.L_x_7:
[----:B------:R-:W-:Y:S05]  /*0540*/  @!P2 BRA `(.L_x_6) ;  /* 0x000000000050a947 */ /* 0x000fea0003800000 */
[----:B------:R-:W-:Y:S01]  /*0550*/  ISETP.NE.AND P1, PT, R10, 0x1, PT ;  /* 0x000000010a00780c */ /* 0x000fe20003f25270 */
[----:B------:R-:W-:Y:S01]  /*0560*/  BSSY.RECONVERGENT B2, `(.L_x_9) ;  /* 0x000000d000027945 */ /* 0x000fe20003800200 */
[----:B------:R-:W-:-:S04]  /*0570*/  LOP3.LUT R0, R2, 0x1, RZ, 0xc0, !PT ;  /* 0x0000000102007812 */ /* 0x000fc800078ec0ff */
[----:B------:R-:W-:-:S07]  /*0580*/  ISETP.NE.U32.AND P2, PT, R0, 0x1, PT ;  /* 0x000000010000780c */ /* 0x000fce0003f45070 */
[----:B------:R-:W-:Y:S06]  /*0590*/  @!P1 BRA `(.L_x_10) ;  /* 0x0000000000249947 */ /* 0x000fec0003800000 */
[C---:B------:R-:W-:Y:S01]  /*05a0*/  LEA R0, R3.reuse, UR4, 0x2 ;  /* 0x0000000403007c11 */ /* 0x040fe2000f8e10ff */
[----:B------:R-:W-:Y:S01]  /*05b0*/  VIADD R3, R3, 0x2 ;  /* 0x0000000203037836 */ /* 0x000fe20000000000 */
[----:B-1-3--:R-:W-:-:S03]  /*05c0*/  I2FP.F32.S32 R7, R8 ;  /* 0x0000000800077245 */ /* 0x00afc60000201400 */
[----:B------:R-:W1:Y:S02]  /*05d0*/  LDS.64 R4, [R0] ;  /* 0x0000000000047984 */ /* 0x000e640000000a00 */
[----:B-1----:R-:W-:-:S06]  /*05e0*/  FADD R4, R4, R7 ;  /* 0x0000000704047221 */ /* 0x002fcc0000000000 */
[----:B------:R-:W0:Y:S02]  /*05f0*/  F2I.TRUNC.NTZ R4, R4 ;  /* 0x0000000400047305 */ /* 0x000e24000020f100 */
[----:B0-2---:R-:W-:-:S05]  /*0600*/  I2FP.F32.S32 R6, R4 ;  /* 0x0000000400067245 */ /* 0x005fca0000201400 */
[----:B------:R-:W-:-:S04]  /*0610*/  FADD R5, R6, R5 ;  /* 0x0000000506057221 */ /* 0x000fc80000000000 */
[----:B------:R4:W0:Y:S03]  /*0620*/  F2I.TRUNC.NTZ R8, R5 ;  /* 0x0000000500087305 */ /* 0x000826000020f100 */
.L_x_10:
[----:B------:R-:W-:Y:S05]  /*0630*/  BSYNC.RECONVERGENT B2 ;  /* 0x0000000000027941 */ /* 0x000fea0003800200 */
.L_x_9:
[----:B------:R-:W-:Y:S02]  /*0640*/  @!P2 LEA R3, R3, UR4, 0x2 ;  /* 0x000000040303ac11 */ /* 0x000fe4000f8e10ff */
[----:B01-3--:R-:W-:-:S04]  /*0650*/  @!P2 I2FP.F32.S32 R0, R8 ;  /* 0x000000080000a245 */ /* 0x00bfc80000201400 */
[----:B------:R-:W0:Y:S02]  /*0660*/  @!P2 LDS R3, [R3] ;  /* 0x000000000303a984 */ /* 0x000e240000000800 */
[----:B0-----:R-:W-:-:S04]  /*0670*/  @!P2 FADD R0, R0, R3 ;  /* 0x000000030000a221 */ /* 0x001fc80000000000 */
[----:B------:R0:W1:Y:S03]  /*0680*/  @!P2 F2I.TRUNC.NTZ R8, R0 ;  /* 0x000000000008a305 */ /* 0x000066000020f100 */
.L_x_6:
[----:B------:R-:W-:Y:S05]  /*0690*/  BSYNC.RECONVERGENT B1 ;  /* 0x0000000000017941 */ /* 0x000fea0003800200 */
.L_x_5:
[----:B-1-3--:R-:W-:-:S07]  /*06a0*/  I2FP.F32.S32 R7, R8 ;  /* 0x0000000800077245 */ /* 0x00afce0000201400 */
.L_x_1:
[----:B------:R-:W-:Y:S05]  /*06b0*/  BSYNC.RECONVERGENT B0 ;  /* 0x0000000000007941 */ /* 0x000fea0003800200 */
.L_x_0:
[----:B------:R-:W-:Y:S01]  /*06c0*/  BSSY.RECONVERGENT B0, `(.L_x_11) ;  /* 0x0000012000007945 */ /* 0x000fe20003800200 */
[----:B------:R-:W-:-:S03]  /*06d0*/  IMAD.MOV.U32 R9, RZ, RZ, RZ ;  /* 0x000000ffff097224 */ /* 0x000fc600078e00ff */
[----:B------:R-:W-:Y:S05]  /*06e0*/  @!P0 BRA `(.L_x_12) ;  /* 0x00000000003c8947 */ /* 0x000fea0003800000 */
[----:B0-2---:R-:W-:Y:S01]  /*06f0*/  I2FP.F32.U32 R6, R2 ;  /* 0x0000000200067245 */ /* 0x005fe20000201000 */
[----:B------:R-:W-:Y:S03]  /*0700*/  BSSY.RECONVERGENT B1, `(.L_x_12) ;  /* 0x000000d000017945 */ /* 0x000fe60003800200 */
[----:B------:R-:W0:Y:S08]  /*0710*/  MUFU.RCP R3, R6 ;  /* 0x0000000600037308 */ /* 0x000e300000001000 */
[----:B------:R-:W1:Y:S01]  /*0720*/  FCHK P0, R7, R6 ;  /* 0x0000000607007302 */ /* 0x000e620000000000 */
[----:B0-----:R-:W-:-:S04]  /*0730*/  FFMA R0, -R6, R3, 1 ;  /* 0x3f80000006007423 */ /* 0x001fc80000000103 */
[----:B------:R-:W-:-:S04]  /*0740*/  FFMA R0, R3, R0, R3 ;  /* 0x0000000003007223 */ /* 0x000fc80000000003 */
[----:B------:R-:W-:-:S04]  /*0750*/  FFMA R3, R0, R7, RZ ;  /* 0x0000000700037223 */ /* 0x000fc800000000ff */
[----:B------:R-:W-:-:S04]  /*0760*/  FFMA R4, -R6, R3, R7 ;  /* 0x0000000306047223 */ /* 0x000fc80000000107 */
[----:B------:R-:W-:Y:S01]  /*0770*/  FFMA R9, R0, R4, R3 ;  /* 0x0000000400097223 */ /* 0x000fe20000000003 */
[----:B-1----:R-:W-:Y:S06]  /*0780*/  @!P0 BRA `(.L_x_13) ;  /* 0x0000000000108947 */ /* 0x002fec0003800000 */
[----:B------:R-:W-:Y:S01]  /*0790*/  IMAD.MOV.U32 R3, RZ, RZ, R7 ;  /* 0x000000ffff037224 */ /* 0x000fe200078e0007 */
[----:B------:R-:W-:-:S07]  /*07a0*/  MOV R4, 0x7c0 ;  /* 0x000007c000047802 */ /* 0x000fce0000000f00 */
[----:B----4-:R-:W-:Y:S05]  /*07b0*/  CALL.REL.NOINC `($__internal_0_$__cuda_sm3x_div_rn_noftz_f32_slowpath) ;  /* 0x00000000001c7944 */ /* 0x010fea0003c00000 */
[----:B------:R-:W-:-:S07]  /*07c0*/  IMAD.MOV.U32 R9, RZ, RZ, R0 ;  /* 0x000000ffff097224 */ /* 0x000fce00078e0000 */
.L_x_13:
[----:B------:R-:W-:Y:S05]  /*07d0*/  BSYNC.RECONVERGENT B1 ;  /* 0x0000000000017941 */ /* 0x000fea0003800200 */
.L_x_12:
[----:B------:R-:W-:Y:S05]  /*07e0*/  BSYNC.RECONVERGENT B0 ;  /* 0x0000000000007941 */ /* 0x000fea0003800200 */
.L_x_11:
[----:B----4-:R-:W0:Y:S02]  /*07f0*/  LDC.64 R4, c[0x0][0x388] ;  /* 0x0000e200ff047b82 */ /* 0x010e240000000a00 */
[----:B0-----:R-:W-:-:S05]  /*0800*/  IMAD.WIDE.U32 R2, R2, 0x4, R4 ;  /* 0x0000000402027825 */ /* 0x001fca00078e0004 */
[----:B------:R-:W-:Y:S01]  /*0810*/  STG.E desc[UR6][R2.64], R9 ;  /* 0x0000000902007986 */ /* 0x000fe2000c101906 */
[----:B------:R-:W-:Y:S05]  /*0820*/  EXIT ;  /* 0x000000000000794d */ /* 0x000fea0003800000 */
        .weak           $__internal_0_$__cuda_sm3x_div_rn_noftz_f32_slowpath
        .type           $__internal_0_$__cuda_sm3x_div_rn_noftz_f32_slowpath,@function
        .size           $__internal_0_$__cuda_sm3x_div_rn_noftz_f32_slowpath,(.L_x_53 - $__internal_0_$__cuda_sm3x_div_rn_noftz_f32_slowpath)
$__internal_0_$__cuda_sm3x_div_rn_noftz_f32_slowpath:
[----:B------:R-:W-:Y:S01]  /*0830*/  SHF.R.U32.HI R5, RZ, 0x17, R6 ;  /* 0x00000017ff057819 */ /* 0x000fe20000011606 */
[----:B------:R-:W-:Y:S01]  /*0840*/  BSSY.RECONVERGENT B2, `(.L_x_14) ;  /* 0x0000063000027945 */ /* 0x000fe20003800200 */
[----:B------:R-:W-:Y:S02]  /*0850*/  SHF.R.U32.HI R0, RZ, 0x17, R3 ;  /* 0x00000017ff007819 */ /* 0x000fe40000011603 */
[----:B------:R-:W-:Y:S02]  /*0860*/  LOP3.LUT R5, R5, 0xff, RZ, 0xc0, !PT ;  /* 0x000000ff05057812 */ /* 0x000fe400078ec0ff */
[----:B------:R-:W-:-:S03]  /*0870*/  LOP3.LUT R10, R0, 0xff, RZ, 0xc0, !PT ;  /* 0x000000ff000a7812 */ /* 0x000fc600078ec0ff */
[----:B------:R-:W-:Y:S02]  /*0880*/  VIADD R8, R5, 0xffffffff ;  /* 0xffffffff05087836 */ /* 0x000fe40000000000 */
[----:B------:R-:W-:-:S03]  /*0890*/  VIADD R9, R10, 0xffffffff ;  /* 0xffffffff0a097836 */ /* 0x000fc60000000000 */
[----:B------:R-:W-:-:S04]  /*08a0*/  ISETP.GT.U32.AND P0, PT, R8, 0xfd, PT ;  /* 0x000000fd0800780c */ /* 0x000fc80003f04070 */
[----:B------:R-:W-:-:S13]  /*08b0*/  ISETP.GT.U32.OR P0, PT, R9, 0xfd, P0 ;  /* 0x000000fd0900780c */ /* 0x000fda0000704470 */
[----:B------:R-:W-:Y:S01]  /*08c0*/  @!P0 IMAD.MOV.U32 R7, RZ, RZ, RZ ;  /* 0x000000ffff078224 */ /* 0x000fe200078e00ff */
[----:B------:R-:W-:Y:S06]  /*08d0*/  @!P0 BRA `(.L_x_15) ;  /* 0x0000000000608947 */ /* 0x000fec0003800000 */
[----:B------:R-:W-:Y:S01]  /*08e0*/  FSETP.GTU.FTZ.AND P0, PT, |R3|, +INF , PT ;  /* 0x7f8000000300780b */ /* 0x000fe20003f1c200 */
[----:B------:R-:W-:Y:S01]  /*08f0*/  IMAD.MOV.U32 R0, RZ, RZ, R6 ;  /* 0x000000ffff007224 */ /* 0x000fe200078e0006 */
[----:B------:R-:W-:-:S04]  /*0900*/  FSETP.GTU.FTZ.AND P1, PT, |R6|, +INF , PT ;  /* 0x7f8000000600780b */ /* 0x000fc80003f3c200 */
[----:B------:R-:W-:-:S13]  /*0910*/  PLOP3.LUT P0, PT, P0, P1, PT, 0xf8, 0x8f ;  /* 0x00000000008f781c */ /* 0x000fda0000703f70 */
[----:B------:R-:W-:Y:S05]  /*0920*/  @P0 BRA `(.L_x_16) ;  /* 0x00000004004c0947 */ /* 0x000fea0003800000 */
[----:B------:R-:W-:-:S13]  /*0930*/  LOP3.LUT P0, RZ, R6, 0x7fffffff, R3, 0xc8, !PT ;  /* 0x7fffffff06ff7812 */ /* 0x000fda000780c803 */
[----:B------:R-:W-:Y:S05]  /*0940*/  @!P0 BRA `(.L_x_17) ;  /* 0x00000004003c8947 */ /* 0x000fea0003800000 */
[C---:B------:R-:W-:Y:S02]  /*0950*/  FSETP.NEU.FTZ.AND P2, PT, |R3|.reuse, +INF , PT ;  /* 0x7f8000000300780b */ /* 0x040fe40003f5d200 */
[----:B------:R-:W-:Y:S02]  /*0960*/  FSETP.NEU.FTZ.AND P1, PT, |R0|, +INF , PT ;  /* 0x7f8000000000780b */ /* 0x000fe40003f3d200 */
[----:B------:R-:W-:-:S11]  /*0970*/  FSETP.NEU.FTZ.AND P0, PT, |R3|, +INF , PT ;  /* 0x7f8000000300780b */ /* 0x000fd60003f1d200 */
[----:B------:R-:W-:Y:S05]  /*0980*/  @!P1 BRA !P2, `(.L_x_17) ;  /* 0x00000004002c9947 */ /* 0x000fea0005000000 */
[----:B------:R-:W-:-:S04]  /*0990*/  LOP3.LUT P2, RZ, R3, 0x7fffffff, RZ, 0xc0, !PT ;  /* 0x7fffffff03ff7812 */ /* 0x000fc8000784c0ff */
[----:B------:R-:W-:-:S13]  /*09a0*/  PLOP3.LUT P1, PT, P1, P2, PT, 0x2f, 0xf2 ;  /* 0x0000000000f2781c */ /* 0x000fda0000f24577 */
[----:B------:R-:W-:Y:S05]  /*09b0*/  @P1 BRA `(.L_x_18) ;  /* 0x0000000400181947 */ /* 0x000fea0003800000 */
[----:B------:R-:W-:-:S04]  /*09c0*/  LOP3.LUT P1, RZ, R6, 0x7fffffff, RZ, 0xc0, !PT ;  /* 0x7fffffff06ff7812 */ /* 0x000fc8000782c0ff */
[----:B------:R-:W-:-:S13]  /*09d0*/  PLOP3.LUT P0, PT, P0, P1, PT, 0x2f, 0xf2 ;  /* 0x0000000000f2781c */ /* 0x000fda0000702577 */
[----:B------:R-:W-:Y:S05]  /*09e0*/  @P0 BRA `(.L_x_19) ;  /* 0x0000000400000947 */ /* 0x000fea0003800000 */
[----:B------:R-:W-:Y:S02]  /*09f0*/  ISETP.GE.AND P0, PT, R9, RZ, PT ;  /* 0x000000ff0900720c */ /* 0x000fe40003f06270 */
[----:B------:R-:W-:-:S11]  /*0a00*/  ISETP.GE.AND P1, PT, R8, RZ, PT ;  /* 0x000000ff0800720c */ /* 0x000fd60003f26270 */
[----:B------:R-:W-:Y:S02]  /*0a10*/  @P0 IMAD.MOV.U32 R7, RZ, RZ, RZ ;  /* 0x000000ffff070224 */ /* 0x000fe400078e00ff */
[----:B------:R-:W-:Y:S01]  /*0a20*/  @!P0 FFMA R3, R3, 1.84467440737095516160e+19, RZ ;  /* 0x5f80000003038823 */ /* 0x000fe200000000ff */
[----:B------:R-:W-:Y:S02]  /*0a30*/  @!P0 IMAD.MOV.U32 R7, RZ, RZ, -0x40 ;  /* 0xffffffc0ff078424 */ /* 0x000fe400078e00ff */
[----:B------:R-:W-:Y:S02]  /*0a40*/  @!P1 FFMA R6, R0, 1.84467440737095516160e+19, RZ ;  /* 0x5f80000000069823 */ /* 0x000fe400000000ff */
[----:B------:R-:W-:-:S07]  /*0a50*/  @!P1 VIADD R7, R7, 0x40 ;  /* 0x0000004007079836 */ /* 0x000fce0000000000 */
.L_x_15:
[----:B------:R-:W-:Y:S01]  /*0a60*/  LEA R9, R5, 0xc0800000, 0x17 ;  /* 0xc080000005097811 */ /* 0x000fe200078eb8ff */
[----:B------:R-:W-:Y:S04]  /*0a70*/  BSSY.RECONVERGENT B3, `(.L_x_20) ;  /* 0x0000036000037945 */ /* 0x000fe80003800200 */
[----:B------:R-:W-:Y:S02]  /*0a80*/  IMAD.IADD R9, R6, 0x1, -R9 ;  /* 0x0000000106097824 */ /* 0x000fe400078e0a09 */
[----:B------:R-:W-:Y:S02]  /*0a90*/  VIADD R6, R10, 0xffffff81 ;  /* 0xffffff810a067836 */ /* 0x000fe40000000000 */
[----:B------:R-:W0:Y:S01]  /*0aa0*/  MUFU.RCP R8, R9 ;  /* 0x0000000900087308 */ /* 0x000e220000001000 */
[----:B------:R-:W-:Y:S01]  /*0ab0*/  FADD.FTZ R11, -R9, -RZ ;  /* 0x800000ff090b7221 */ /* 0x000fe20000010100 */
[C---:B------:R-:W-:Y:S01]  /*0ac0*/  IMAD R0, R6.reuse, -0x800000, R3 ;  /* 0xff80000006007824 */ /* 0x040fe200078e0203 */
[----:B------:R-:W-:-:S05]  /*0ad0*/  IADD3 R6, PT, PT, R6, 0x7f, -R5 ;  /* 0x0000007f06067810 */ /* 0x000fca0007ffe805 */
[----:B------:R-:W-:Y:S02]  /*0ae0*/  IMAD.IADD R6, R6, 0x1, R7 ;  /* 0x0000000106067824 */ /* 0x000fe400078e0207 */
[----:B0-----:R-:W-:-:S04]  /*0af0*/  FFMA R13, R8, R11, 1 ;  /* 0x3f800000080d7423 */ /* 0x001fc8000000000b */
[----:B------:R-:W-:-:S04]  /*0b00*/  FFMA R10, R8, R13, R8 ;  /* 0x0000000d080a7223 */ /* 0x000fc80000000008 */
[----:B------:R-:W-:-:S04]  /*0b10*/  FFMA R3, R0, R10, RZ ;  /* 0x0000000a00037223 */ /* 0x000fc800000000ff */
[----:B------:R-:W-:-:S04]  /*0b20*/  FFMA R8, R11, R3, R0 ;  /* 0x000000030b087223 */ /* 0x000fc80000000000 */
[----:B------:R-:W-:-:S04]  /*0b30*/  FFMA R13, R10, R8, R3 ;  /* 0x000000080a0d7223 */ /* 0x000fc80000000003 */
[----:B------:R-:W-:-:S04]  /*0b40*/  FFMA R8, R11, R13, R0 ;  /* 0x0000000d0b087223 */ /* 0x000fc80000000000 */
[----:B------:R-:W-:-:S05]  /*0b50*/  FFMA R0, R10, R8, R13 ;  /* 0x000000080a007223 */ /* 0x000fca000000000d */
[----:B------:R-:W-:-:S04]  /*0b60*/  SHF.R.U32.HI R3, RZ, 0x17, R0 ;  /* 0x00000017ff037819 */ /* 0x000fc80000011600 */
[----:B------:R-:W-:-:S05]  /*0b70*/  LOP3.LUT R3, R3, 0xff, RZ, 0xc0, !PT ;  /* 0x000000ff03037812 */ /* 0x000fca00078ec0ff */
[----:B------:R-:W-:-:S04]  /*0b80*/  IMAD.IADD R7, R3, 0x1, R6 ;  /* 0x0000000103077824 */ /* 0x000fc800078e0206 */
[----:B------:R-:W-:-:S05]  /*0b90*/  VIADD R3, R7, 0xffffffff ;  /* 0xffffffff07037836 */ /* 0x000fca0000000000 */
[----:B------:R-:W-:-:S13]  /*0ba0*/  ISETP.GE.U32.AND P0, PT, R3, 0xfe, PT ;  /* 0x000000fe0300780c */ /* 0x000fda0003f06070 */
[----:B------:R-:W-:Y:S05]  /*0bb0*/  @!P0 BRA `(.L_x_21) ;  /* 0x0000000000808947 */ /* 0x000fea0003800000 */
[----:B------:R-:W-:-:S13]  /*0bc0*/  ISETP.GT.AND P0, PT, R7, 0xfe, PT ;  /* 0x000000fe0700780c */ /* 0x000fda0003f04270 */
[----:B------:R-:W-:Y:S05]  /*0bd0*/  @P0 BRA `(.L_x_22) ;  /* 0x00000000006c0947 */ /* 0x000fea0003800000 */
[----:B------:R-:W-:-:S13]  /*0be0*/  ISETP.GE.AND P0, PT, R7, 0x1, PT ;  /* 0x000000010700780c */ /* 0x000fda0003f06270 */
[----:B------:R-:W-:Y:S05]  /*0bf0*/  @P0 BRA `(.L_x_23) ;  /* 0x0000000000740947 */ /* 0x000fea0003800000 */
[----:B------:R-:W-:Y:S02]  /*0c00*/  ISETP.GE.AND P0, PT, R7, -0x18, PT ;  /* 0xffffffe80700780c */ /* 0x000fe40003f06270 */
[----:B------:R-:W-:-:S11]  /*0c10*/  LOP3.LUT R0, R0, 0x80000000, RZ, 0xc0, !PT ;  /* 0x8000000000007812 */ /* 0x000fd600078ec0ff */
[----:B------:R-:W-:Y:S05]  /*0c20*/  @!P0 BRA `(.L_x_23) ;  /* 0x0000000000688947 */ /* 0x000fea0003800000 */
[CCC-:B------:R-:W-:Y:S01]  /*0c30*/  FFMA.RZ R3, R10.reuse, R8.reuse, R13.reuse ;  /* 0x000000080a037223 */ /* 0x1c0fe2000000c00d */
[CCC-:B------:R-:W-:Y:S01]  /*0c40*/  FFMA.RM R6, R10.reuse, R8.reuse, R13.reuse ;  /* 0x000000080a067223 */ /* 0x1c0fe2000000400d */
[C---:B------:R-:W-:Y:S02]  /*0c50*/  ISETP.NE.AND P2, PT, R7.reuse, RZ, PT ;  /* 0x000000ff0700720c */ /* 0x040fe40003f45270 */
[----:B------:R-:W-:Y:S02]  /*0c60*/  ISETP.NE.AND P1, PT, R7, RZ, PT ;  /* 0x000000ff0700720c */ /* 0x000fe40003f25270 */
[----:B------:R-:W-:Y:S01]  /*0c70*/  LOP3.LUT R5, R3, 0x7fffff, RZ, 0xc0, !PT ;  /* 0x007fffff03057812 */ /* 0x000fe200078ec0ff */
[----:B------:R-:W-:Y:S01]  /*0c80*/  FFMA.RP R3, R10, R8, R13 ;  /* 0x000000080a037223 */ /* 0x000fe2000000800d */
[----:B------:R-:W-:Y:S02]  /*0c90*/  VIADD R8, R7, 0x20 ;  /* 0x0000002007087836 */ /* 0x000fe40000000000 */
[----:B------:R-:W-:Y:S01]  /*0ca0*/  LOP3.LUT R5, R5, 0x800000, RZ, 0xfc, !PT ;  /* 0x0080000005057812 */ /* 0x000fe200078efcff */
[----:B------:R-:W-:Y:S01]  /*0cb0*/  IMAD.MOV R7, RZ, RZ, -R7 ;  /* 0x000000ffff077224 */ /* 0x000fe200078e0a07 */
[----:B------:R-:W-:-:S02]  /*0cc0*/  FSETP.NEU.FTZ.AND P0, PT, R3, R6, PT ;  /* 0x000000060300720b */ /* 0x000fc40003f1d000 */
[----:B------:R-:W-:Y:S02]  /*0cd0*/  SHF.L.U32 R8, R5, R8, RZ ;  /* 0x0000000805087219 */ /* 0x000fe400000006ff */
[----:B------:R-:W-:Y:S02]  /*0ce0*/  SEL R6, R7, RZ, P2 ;  /* 0x000000ff07067207 */ /* 0x000fe40001000000 */
[----:B------:R-:W-:Y:S02]  /*0cf0*/  ISETP.NE.AND P1, PT, R8, RZ, P1 ;  /* 0x000000ff0800720c */ /* 0x000fe40000f25270 */
[----:B------:R-:W-:Y:S02]  /*0d00*/  SHF.R.U32.HI R6, RZ, R6, R5 ;  /* 0x00000006ff067219 */ /* 0x000fe40000011605 */
[----:B------:R-:W-:Y:S02]  /*0d10*/  PLOP3.LUT P0, PT, P0, P1, PT, 0xf8, 0x8f ;  /* 0x00000000008f781c */ /* 0x000fe40000703f70 */
[----:B------:R-:W-:-:S02]  /*0d20*/  SHF.R.U32.HI R8, RZ, 0x1, R6 ;  /* 0x00000001ff087819 */ /* 0x000fc40000011606 */
[----:B------:R-:W-:-:S04]  /*0d30*/  SEL R3, RZ, 0x1, !P0 ;  /* 0x00000001ff037807 */ /* 0x000fc80004000000 */
[----:B------:R-:W-:-:S04]  /*0d40*/  LOP3.LUT R3, R3, 0x1, R8, 0xf8, !PT ;  /* 0x0000000103037812 */ /* 0x000fc800078ef808 */
[----:B------:R-:W-:-:S05]  /*0d50*/  LOP3.LUT R3, R3, R6, RZ, 0xc0, !PT ;  /* 0x0000000603037212 */ /* 0x000fca00078ec0ff */
[----:B------:R-:W-:-:S05]  /*0d60*/  IMAD.IADD R3, R8, 0x1, R3 ;  /* 0x0000000108037824 */ /* 0x000fca00078e0203 */
[----:B------:R-:W-:Y:S01]  /*0d70*/  LOP3.LUT R0, R3, R0, RZ, 0xfc, !PT ;  /* 0x0000000003007212 */ /* 0x000fe200078efcff */
[----:B------:R-:W-:Y:S06]  /*0d80*/  BRA `(.L_x_23) ;  /* 0x0000000000107947 */ /* 0x000fec0003800000 */
.L_x_22:
[----:B------:R-:W-:-:S04]  /*0d90*/  LOP3.LUT R0, R0, 0x80000000, RZ, 0xc0, !PT ;  /* 0x8000000000007812 */ /* 0x000fc800078ec0ff */
[----:B------:R-:W-:Y:S01]  /*0da0*/  LOP3.LUT R0, R0, 0x7f800000, RZ, 0xfc, !PT ;  /* 0x7f80000000007812 */ /* 0x000fe200078efcff */
[----:B------:R-:W-:Y:S06]  /*0db0*/  BRA `(.L_x_23) ;  /* 0x0000000000047947 */ /* 0x000fec0003800000 */
.L_x_21:
[----:B------:R-:W-:-:S07]  /*0dc0*/  IMAD R0, R6, 0x800000, R0 ;  /* 0x0080000006007824 */ /* 0x000fce00078e0200 */
.L_x_23:
[----:B------:R-:W-:Y:S05]  /*0dd0*/  BSYNC.RECONVERGENT B3 ;  /* 0x0000000000037941 */ /* 0x000fea0003800200 */
.L_x_20:
[----:B------:R-:W-:Y:S05]  /*0de0*/  BRA `(.L_x_24) ;  /* 0x0000000000207947 */ /* 0x000fea0003800000 */
.L_x_19:
[----:B------:R-:W-:-:S04]  /*0df0*/  LOP3.LUT R0, R6, 0x80000000, R3, 0x48, !PT ;  /* 0x8000000006007812 */ /* 0x000fc800078e4803 */
[----:B------:R-:W-:Y:S01]  /*0e00*/  LOP3.LUT R0, R0, 0x7f800000, RZ, 0xfc, !PT ;  /* 0x7f80000000007812 */ /* 0x000fe200078efcff */
[----:B------:R-:W-:Y:S06]  /*0e10*/  BRA `(.L_x_24) ;  /* 0x0000000000147947 */ /* 0x000fec0003800000 */
.L_x_18:
[----:B------:R-:W-:Y:S01]  /*0e20*/  LOP3.LUT R0, R6, 0x80000000, R3, 0x48, !PT ;  /* 0x8000000006007812 */ /* 0x000fe200078e4803 */
[----:B------:R-:W-:Y:S06]  /*0e30*/  BRA `(.L_x_24) ;  /* 0x00000000000c7947 */ /* 0x000fec0003800000 */
.L_x_17:
[----:B------:R-:W0:Y:S01]  /*0e40*/  MUFU.RSQ R0, -QNAN ;  /* 0xffc0000000007908 */ /* 0x000e220000001400 */
[----:B------:R-:W-:Y:S05]  /*0e50*/  BRA `(.L_x_24) ;  /* 0x0000000000047947 */ /* 0x000fea0003800000 */
.L_x_16:
[----:B------:R-:W-:-:S07]  /*0e60*/  FADD.FTZ R0, R3, R0 ;  /* 0x0000000003007221 */ /* 0x000fce0000010000 */
.L_x_24:
[----:B------:R-:W-:Y:S05]  /*0e70*/  BSYNC.RECONVERGENT B2 ;  /* 0x0000000000027941 */ /* 0x000fea0003800200 */
.L_x_14:
[----:B------:R-:W-:-:S04]  /*0e80*/  IMAD.MOV.U32 R5, RZ, RZ, 0x0 ;  /* 0x00000000ff057424 */ /* 0x000fc800078e00ff */
[----:B0-----:R-:W-:Y:S05]  /*0e90*/  RET.REL.NODEC R4 `(_Z21shared_memory_averagePiPfi) ;  /* 0xfffffff004587950 */ /* 0x001fea0003c3ffff */
.L_x_25:
[----:B------:R-:W-:-:S00]  /*0ea0*/  BRA `(.L_x_25) ;  /* 0xfffffffc00fc7947 */ /* 0x000fc0000383ffff */
[----:B------:R-:W-:-:S00]  /*0eb0*/  NOP ;  /* 0x0000000000007918 */ /* 0x000fc00000000000 */
        /* <DEDUP_REMOVED lines=12> */
.L_x_53:


//--------------------- .text._Z21global_memory_averagePiPfi --------------------------
	.section	.text._Z21global_memory_averagePiPfi,"ax",@progbits
	.align	128
        .global         _Z21global_memory_averagePiPfi
        .type           _Z21global_memory_averagePiPfi,@function
        .size           _Z21global_memory_averagePiPfi,(.L_x_54 - _Z21global_memory_averagePiPfi)
        .other          _Z21global_memory_averagePiPfi,@"STO_CUDA_ENTRY STV_DEFAULT"
_Z21global_memory_averagePiPfi:
.text._Z21global_memory_averagePiPfi:
[----:B------:R-:W-:Y:S01]  /*0000*/  LDC R1, c[0x0][0x37c] ;  /* 0x0000df00ff017b82 */ /* 0x000fe20000000800 */
[----:B------:R-:W0:Y:S01]  /*0010*/  S2R R2, SR_TID.X ;  /* 0x0000000000027919 */ /* 0x000e220000002100 */
[----:B------:R-:W1:Y:S01]  /*0020*/  LDCU.64 UR6, c[0x0][0x358] ;  /* 0x00006b00ff0677ac */ /* 0x000e620008000a00 */
[----:B------:R-:W-:Y:S01]  /*0030*/  BSSY.RECONVERGENT B0, `(.L_x_26) ;  /* 0x0000066000007945 */ /* 0x000fe20003800200 */
[----:B------:R-:W-:Y:S01]  /*0040*/  IMAD.MOV.U32 R3, RZ, RZ, RZ ;  /* 0x000000ffff037224 */ /* 0x000fe200078e00ff */
[----:B0-----:R-:W-:-:S13]  /*0050*/  ISETP.NE.AND P0, PT, R2, RZ, PT ;  /* 0x000000ff0200720c */ /* 0x001fda0003f05270 */
[----:B-1----:R-:W-:Y:S05]  /*0060*/  @!P0 BRA `(.L_x_27) ;  /* 0x0000000400888947 */ /* 0x002fea0003800000 */
[C---:B------:R-:W-:Y:S01]  /*0070*/  ISETP.GE.U32.AND P2, PT, R2.reuse, 0x10, PT ;  /* 0x000000100200780c */ /* 0x040fe20003f46070 */
[----:B------:R-:W-:Y:S01]  /*0080*/  BSSY.RECONVERGENT B1, `(.L_x_28) ;  /* 0x000002c000017945 */ /* 0x000fe20003800200 */
[----:B------:R-:W-:Y:S01]  /*0090*/  LOP3.LUT R23, R2, 0xf, RZ, 0xc0, !PT ;  /* 0x0000000f02177812 */ /* 0x000fe200078ec0ff */
[----:B------:R-:W-:Y:S02]  /*00a0*/  IMAD.MOV.U32 R0, RZ, RZ, RZ ;  /* 0x000000ffff007224 */ /* 0x000fe400078e00ff */
[----:B------:R-:W-:Y:S01]  /*00b0*/  IMAD.MOV.U32 R3, RZ, RZ, RZ ;  /* 0x000000ffff037224 */ /* 0x000fe200078e00ff */
[----:B------:R-:W-:-:S07]  /*00c0*/  ISETP.NE.AND P1, PT, R23, RZ, PT ;  /* 0x000000ff1700720c */ /* 0x000fce0003f25270 */
[----:B------:R-:W-:Y:S06]  /*00d0*/  @!P2 BRA `(.L_x_29) ;  /* 0x000000000098a947 */ /* 0x000fec0003800000 */
[----:B------:R-:W0:Y:S01]  /*00e0*/  LDCU.64 UR4, c[0x0][0x380] ;  /* 0x00007000ff0477ac */ /* 0x000e220008000a00 */
[----:B------:R-:W-:Y:S01]  /*00f0*/  LOP3.LUT R3, R2, 0x3f0, RZ, 0xc0, !PT ;  /* 0x000003f002037812 */ /* 0x000fe200078ec0ff */
[----:B------:R-:W-:-:S04]  /*0100*/  IMAD.MOV.U32 R0, RZ, RZ, RZ ;  /* 0x000000ffff007224 */ /* 0x000fc800078e00ff */
[----:B------:R-:W-:Y:S01]  /*0110*/  IMAD.MOV R6, RZ, RZ, -R3 ;  /* 0x000000ffff067224 */ /* 0x000fe200078e0a03 */
[----:B0-----:R-:W-:-:S04]  /*0120*/  UIADD3 UR4, UP0, UPT, UR4, 0x20, URZ ;  /* 0x0000002004047890 */ /* 0x001fc8000ff1e0ff */
[----:B------:R-:W-:Y:S02]  /*0130*/  UIADD3.X UR5, UPT, UPT, URZ, UR5, URZ, UP0, !UPT ;  /* 0x00000005ff057290 */ /* 0x000fe400087fe4ff */
[----:B------:R-:W-:-:S04]  /*0140*/  IMAD.U32 R12, RZ, RZ, UR4 ;  /* 0x00000004ff0c7e24 */ /* 0x000fc8000f8e00ff */
[----:B------:R-:W-:-:S07]  /*0150*/  IMAD.U32 R5, RZ, RZ, UR5 ;  /* 0x00000005ff057e24 */ /* 0x000fce000f8e00ff */
.L_x_30:
[----:B------:R-:W-:-:S05]  /*0160*/  IMAD.MOV.U32 R4, RZ, RZ, R12 ;  /* 0x000000ffff047224 */ /* 0x000fca00078e000c */
[----:B------:R-:W2:Y:S04]  /*0170*/  LDG.E R11, desc[UR6][R4.64+-0x20] ;  /* 0xffffe006040b7981 */ /* 0x000ea8000c1e1900 */
[----:B------:R-:W2:Y:S04]  /*0180*/  LDG.E R12, desc[UR6][R4.64+-0x1c] ;  /* 0xffffe406040c7981 */ /* 0x000ea8000c1e1900 */
[----:B------:R-:W3:Y:S04]  /*0190*/  LDG.E R14, desc[UR6][R4.64+-0x18] ;  /* 0xffffe806040e7981 */ /* 0x000ee8000c1e1900 */
[----:B------:R-:W3:Y:S04]  /*01a0*/  LDG.E R13, desc[UR6][R4.64+-0x14] ;  /* 0xffffec06040d7981 */ /* 0x000ee8000c1e1900 */
[----:B------:R-:W4:Y:S04]  /*01b0*/  LDG.E R16, desc[UR6][R4.64+-0x10] ;  /* 0xfffff00604107981 */ /* 0x000f28000c1e1900 */
[----:B------:R-:W4:Y:S04]  /*01c0*/  LDG.E R15, desc[UR6][R4.64+-0xc] ;  /* 0xfffff406040f7981 */ /* 0x000f28000c1e1900 */
[----:B------:R-:W5:Y:S04]  /*01d0*/  LDG.E R18, desc[UR6][R4.64+-0x8] ;  /* 0xfffff80604127981 */ /* 0x000f68000c1e1900 */
        /* <DEDUP_REMOVED lines=8> */
[----:B------:R0:W5:Y:S01]  /*0260*/  LDG.E R7, desc[UR6][R4.64+0x1c] ;  /* 0x00001c0604077981 */ /* 0x000162000c1e1900 */
[----:B------:R-:W-:-:S05]  /*0270*/  VIADD R6, R6, 0x10 ;  /* 0x0000001006067836 */ /* 0x000fca0000000000 */
[----:B------:R-:W-:Y:S02]  /*0280*/  ISETP.NE.AND P2, PT, R6, RZ, PT ;  /* 0x000000ff0600720c */ /* 0x000fe40003f45270 */
[----:B--2---:R-:W-:Y:S02]  /*0290*/  IADD3 R11, PT, PT, R12, R11, R0 ;  /* 0x0000000b0c0b7210 */ /* 0x004fe40007ffe000 */
[----:B------:R-:W-:-:S05]  /*02a0*/  IADD3 R12, P3, PT, R4, 0x40, RZ ;  /* 0x00000040040c7810 */ /* 0x000fca0007f7e0ff */
[----:B0-----:R-:W-:Y:S01]  /*02b0*/  IMAD.X R5, RZ, RZ, R5, P3 ;  /* 0x000000ffff057224 */ /* 0x001fe200018e0605 */
[----:B---3--:R-:W-:-:S04]  /*02c0*/  IADD3 R11, PT, PT, R13, R14, R11 ;  /* 0x0000000e0d0b7210 */ /* 0x008fc80007ffe00b */
[----:B----4-:R-:W-:-:S04]  /*02d0*/  IADD3 R11, PT, PT, R15, R16, R11 ;  /* 0x000000100f0b7210 */ /* 0x010fc80007ffe00b */
[----:B-----5:R-:W-:-:S04]  /*02e0*/  IADD3 R11, PT, PT, R17, R18, R11 ;  /* 0x00000012110b7210 */ /* 0x020fc80007ffe00b */
[----:B------:R-:W-:-:S04]  /*02f0*/  IADD3 R11, PT, PT, R19, R20, R11 ;  /* 0x00000014130b7210 */ /* 0x000fc80007ffe00b */
[----:B------:R-:W-:-:S04]  /*0300*/  IADD3 R11, PT, PT, R21, R22, R11 ;  /* 0x00000016150b7210 */ /* 0x000fc80007ffe00b */
[----:B------:R-:W-:-:S04]  /*0310*/  IADD3 R9, PT, PT, R10, R9, R11 ;  /* 0x000000090a097210 */ /* 0x000fc80007ffe00b */
[----:B------:R-:W-:Y:S01]  /*0320*/  IADD3 R0, PT, PT, R7, R8, R9 ;  /* 0x0000000807007210 */ /* 0x000fe20007ffe009 */
[----:B------:R-:W-:Y:S06]  /*0330*/  @P2 BRA `(.L_x_30) ;  /* 0xfffffffc00882947 */ /* 0x000fec000383ffff */
.L_x_29:
[----:B------:R-:W-:Y:S05]  /*0340*/  BSYNC.RECONVERGENT B1 ;  /* 0x0000000000017941 */ /* 0x000fea0003800200 */
.L_x_28:
[----:B------:R-:W-:Y:S04]  /*0350*/  BSSY.RECONVERGENT B1, `(.L_x_31) ;  /* 0x0000032000017945 */ /* 0x000fe80003800200 */
[----:B------:R-:W-:Y:S05]  /*0360*/  @!P1 BRA `(.L_x_32) ;  /* 0x0000000000c09947 */ /* 0x000fea0003800000 */
[----:B------:R-:W-:Y:S01]  /*0370*/  ISETP.GE.U32.AND P1, PT, R23, 0x8, PT ;  /* 0x000000081700780c */ /* 0x000fe20003f26070 */
[----:B------:R-:W-:Y:S01]  /*0380*/  BSSY.RECONVERGENT B2, `(.L_x_33) ;  /* 0x0000013000027945 */ /* 0x000fe20003800200 */
[----:B------:R-:W-:-:S04]  /*0390*/  LOP3.LUT R14, R2, 0x7, RZ, 0xc0, !PT ;  /* 0x00000007020e7812 */ /* 0x000fc800078ec0ff */
[----:B------:R-:W-:-:S07]  /*03a0*/  ISETP.NE.AND P2, PT, R14, RZ, PT ;  /* 0x000000ff0e00720c */ /* 0x000fce0003f45270 */
[----:B------:R-:W-:Y:S06]  /*03b0*/  @!P1 BRA `(.L_x_34) ;  /* 0x00000000003c9947 */ /* 0x000fec0003800000 */
[----:B------:R-:W0:Y:S02]  /*03c0*/  LDC.64 R4, c[0x0][0x380] ;  /* 0x0000e000ff047b82 */ /* 0x000e240000000a00 */
[----:B0-----:R-:W-:-:S05]  /*03d0*/  IMAD.WIDE.U32 R4, R3, 0x4, R4 ;  /* 0x0000000403047825 */ /* 0x001fca00078e0004 */
[----:B------:R-:W2:Y:S04]  /*03e0*/  LDG.E R7, desc[UR6][R4.64] ;  /* 0x0000000604077981 */ /* 0x000ea8000c1e1900 */
[----:B------:R-:W2:Y:S04]  /*03f0*/  LDG.E R6, desc[UR6][R4.64+0x4] ;  /* 0x0000040604067981 */ /* 0x000ea8000c1e1900 */
[----:B------:R-:W3:Y:S04]  /*0400*/  LDG.E R9, desc[UR6][R4.64+0x8] ;  /* 0x0000080604097981 */ /* 0x000ee8000c1e1900 */
[----:B------:R-:W3:Y:S04]  /*0410*/  LDG.E R8, desc[UR6][R4.64+0xc] ;  /* 0x00000c0604087981 */ /* 0x000ee8000c1e1900 */
[----:B------:R-:W4:Y:S04]  /*0420*/  LDG.E R11, desc[UR6][R4.64+0x10] ;  /* 0x00001006040b7981 */ /* 0x000f28000c1e1900 */
[----:B------:R-:W4:Y:S04]  /*0430*/  LDG.E R10, desc[UR6][R4.64+0x14] ;  /* 0x00001406040a7981 */ /* 0x000f28000c1e1900 */
[----:B------:R-:W5:Y:S04]  /*0440*/  LDG.E R13, desc[UR6][R4.64+0x18] ;  /* 0x00001806040d7981 */ /* 0x000f68000c1e1900 */
[----:B------:R-:W5:Y:S01]  /*0450*/  LDG.E R12, desc[UR6][R4.64+0x1c] ;  /* 0x00001c06040c7981 */ /* 0x000f62000c1e1900 */
[----:B------:R-:W-:Y:S01]  /*0460*/  VIADD R3, R3, 0x8 ;  /* 0x0000000803037836 */ /* 0x000fe20000000000 */
[----:B--2---:R-:W-:-:S04]  /*0470*/  IADD3 R6, PT, PT, R6, R7, R0 ;  /* 0x0000000706067210 */ /* 0x004fc80007ffe000 */
[----:B---3--:R-:W-:-:S04]  /*0480*/  IADD3 R6, PT, PT, R8, R9, R6 ;  /* 0x0000000908067210 */ /* 0x008fc80007ffe006 */
[----:B----4-:R-:W-:-:S04]  /*0490*/  IADD3 R6, PT, PT, R10, R11, R6 ;  /* 0x0000000b0a067210 */ /* 0x010fc80007ffe006 */
[----:B-----5:R-:W-:-:S07]  /*04a0*/  IADD3 R0, PT, PT, R12, R13, R6 ;  /* 0x0000000d0c007210 */ /* 0x020fce0007ffe006 */
.L_x_34:
[----:B------:R-:W-:Y:S05]  /*04b0*/  BSYNC.RECONVERGENT B2 ;  /* 0x0000000000027941 */ /* 0x000fea0003800200 */
.L_x_33:
        /* <DEDUP_REMOVED lines=11> */
[----:B------:R-:W3:Y:S01]  /*0570*/  LDG.E R10, desc[UR6][R4.64+0xc] ;  /* 0x00000c06040a7981 */ /* 0x000ee2000c1e1900 */
[----:B------:R-:W-:Y:S01]  /*0580*/  VIADD R3, R3, 0x4 ;  /* 0x0000000403037836 */ /* 0x000fe20000000000 */
[----:B--2---:R-:W-:-:S04]  /*0590*/  IADD3 R0, PT, PT, R8, R7, R0 ;  /* 0x0000000708007210 */ /* 0x004fc80007ffe000 */
[----:B---3--:R-:W-:-:S07]  /*05a0*/  IADD3 R0, PT, PT, R10, R9, R0 ;  /* 0x000000090a007210 */ /* 0x008fce0007ffe000 */
.L_x_36:
[----:B------:R-:W-:Y:S05]  /*05b0*/  BSYNC.RECONVERGENT B2 ;  /* 0x0000000000027941 */ /* 0x000fea0003800200 */
.L_x_35:
[----:B------:R-:W-:Y:S05]  /*05c0*/  @!P2 BRA `(.L_x_32) ;  /* 0x000000000028a947 */ /* 0x000fea0003800000 */
[----:B------:R-:W0:Y:S01]  /*05d0*/  LDC.64 R4, c[0x0][0x380] ;  /* 0x0000e000ff047b82 */ /* 0x000e220000000a00 */
[----:B------:R-:W-:Y:S02]  /*05e0*/  IMAD.MOV R6, RZ, RZ, -R6 ;  /* 0x000000ffff067224 */ /* 0x000fe400078e0a06 */
[----:B0-----:R-:W-:-:S07]  /*05f0*/  IMAD.WIDE.U32 R4, R3, 0x4, R4 ;  /* 0x0000000403047825 */ /* 0x001fce00078e0004 */
.L_x_37:
[----:B------:R0:W2:Y:S01]  /*0600*/  LDG.E R3, desc[UR6][R4.64] ;  /* 0x0000000604037981 */ /* 0x0000a2000c1e1900 */
[----:B------:R-:W-:-:S05]  /*0610*/  VIADD R6, R6, 0x1 ;  /* 0x0000000106067836 */ /* 0x000fca0000000000 */
[----:B------:R-:W-:Y:S02]  /*0620*/  ISETP.NE.AND P1, PT, R6, RZ, PT ;  /* 0x000000ff0600720c */ /* 0x000fe40003f25270 */
[----:B0-----:R-:W-:-:S05]  /*0630*/  IADD3 R4, P2, PT, R4, 0x4, RZ ;  /* 0x0000000404047810 */ /* 0x001fca0007f5e0ff */
[----:B------:R-:W-:Y:S02]  /*0640*/  IMAD.X R5, RZ, RZ, R5, P2 ;  /* 0x000000ffff057224 */ /* 0x000fe400010e0605 */
[----:B--2---:R-:W-:-:S04]  /*0650*/  IMAD.IADD R0, R3, 0x1, R0 ;  /* 0x0000000103007824 */ /* 0x004fc800078e0200 */
[----:B------:R-:W-:Y:S05]  /*0660*/  @P1 BRA `(.L_x_37) ;  /* 0xfffffffc00e41947 */ /* 0x000fea000383ffff */
.L_x_32:
[----:B------:R-:W-:Y:S05]  /*0670*/  BSYNC.RECONVERGENT B1 ;  /* 0x0000000000017941 */ /* 0x000fea0003800200 */
.L_x_31:
[----:B------:R-:W-:-:S07]  /*0680*/  I2FP.F32.S32 R3, R0 ;  /* 0x0000000000037245 */ /* 0x000fce0000201400 */
.L_x_27:
[----:B------:R-:W-:Y:S05]  /*0690*/  BSYNC.RECONVERGENT B0 ;  /* 0x0000000000007941 */ /* 0x000fea0003800200 */
.L_x_26:
[----:B------:R-:W-:Y:S01]  /*06a0*/  BSSY.RECONVERGENT B0, `(.L_x_38) ;  /* 0x0000011000007945 */ /* 0x000fe20003800200 */
[----:B------:R-:W-:-:S03]  /*06b0*/  IMAD.MOV.U32 R7, RZ, RZ, RZ ;  /* 0x000000ffff077224 */ /* 0x000fc600078e00ff */
[----:B------:R-:W-:Y:S05]  /*06c0*/  @!P0 BRA `(.L_x_39) ;  /* 0x0000000000388947 */ /* 0x000fea0003800000 */
[----:B------:R-:W-:Y:S01]  /*06d0*/  I2FP.F32.U32 R6, R2 ;  /* 0x0000000200067245 */ /* 0x000fe20000201000 */
        /* <DEDUP_REMOVED lines=9> */
[----:B------:R-:W-:-:S07]  /*0770*/  MOV R4, 0x790 ;  /* 0x0000079000047802 */ /* 0x000fce0000000f00 */
[----:B------:R-:W-:Y:S05]  /*0780*/  CALL.REL.NOINC `($__internal_1_$__cuda_sm3x_div_rn_noftz_f32_slowpath) ;  /* 0x00000000001c7944 */ /* 0x000fea0003c00000 */
[----:B------:R-:W-:-:S07]  /*0790*/  IMAD.MOV.U32 R7, RZ, RZ, R0 ;  /* 0x000000ffff077224 */ /* 0x000fce00078e0000 */
.L_x_40:
[----:B------:R-:W-:Y:S05]  /*07a0*/  BSYNC.RECONVERGENT B1 ;  /* 0x0000000000017941 */ /* 0x000fea0003800200 */
.L_x_39:
[----:B------:R-:W-:Y:S05]  /*07b0*/  BSYNC.RECONVERGENT B0 ;  /* 0x0000000000007941 */ /* 0x000fea0003800200 */
.L_x_38:
[----:B------:R-:W0:Y:S02]  /*07c0*/  LDC.64 R4, c[0x0][0x388] ;  /* 0x0000e200ff047b82 */ /* 0x000e240000000a00 */
[----:B0-----:R-:W-:-:S05]  /*07d0*/  IMAD.WIDE.U32 R2, R2, 0x4, R4 ;  /* 0x0000000402027825 */ /* 0x001fca00078e0004 */
[----:B------:R-:W-:Y:S01]  /*07e0*/  STG.E desc[UR6][R2.64], R7 ;  /* 0x0000000702007986 */ /* 0x000fe2000c101906 */
[----:B------:R-:W-:Y:S05]  /*07f0*/  EXIT ;  /* 0x000000000000794d */ /* 0x000fea0003800000 */
        .weak           $__internal_1_$__cuda_sm3x_div_rn_noftz_f32_slowpath
        .type           $__internal_1_$__cuda_sm3x_div_rn_noftz_f32_slowpath,@function
        .size           $__internal_1_$__cuda_sm3x_div_rn_noftz_f32_slowpath,(.L_x_54 - $__internal_1_$__cuda_sm3x_div_rn_noftz_f32_slowpath)
$__internal_1_$__cuda_sm3x_div_rn_noftz_f32_slowpath:
        /* <DEDUP_REMOVED lines=35> */
.L_x_42:
        /* <DEDUP_REMOVED lines=51> */
.L_x_49:
[----:B------:R-:W-:-:S04]  /*0d60*/  LOP3.LUT R0, R0, 0x80000000, RZ, 0xc0, !PT ;  /* 0x8000000000007812 */ /* 0x000fc800078ec0ff */
[----:B------:R-:W-:Y:S01]  /*0d70*/  LOP3.LUT R0, R0, 0x7f800000, RZ, 0xfc, !PT ;  /* 0x7f80000000007812 */ /* 0x000fe200078efcff */
[----:B------:R-:W-:Y:S06]  /*0d80*/  BRA `(.L_x_50) ;  /* 0x0000000000047947 */ /* 0x000fec0003800000 */
.L_x_48:
[----:B------:R-:W-:-:S07]  /*0d90*/  IMAD R0, R6, 0x800000, R0 ;  /* 0x0080000006007824 */ /* 0x000fce00078e0200 */
.L_x_50:
[----:B------:R-:W-:Y:S05]  /*0da0*/  BSYNC.RECONVERGENT B3 ;  /* 0x0000000000037941 */ /* 0x000fea0003800200 */
.L_x_47:
[----:B------:R-:W-:Y:S05]  /*0db0*/  BRA `(.L_x_51) ;  /* 0x0000000000207947 */ /* 0x000fea0003800000 */
.L_x_46:
[----:B------:R-:W-:-:S04]  /*0dc0*/  LOP3.LUT R0, R6, 0x80000000, R3, 0x48, !PT ;  /* 0x8000000006007812 */ /* 0x000fc800078e4803 */
[----:B------:R-:W-:Y:S01]  /*0dd0*/  LOP3.LUT R0, R0, 0x7f800000, RZ, 0xfc, !PT ;  /* 0x7f80000000007812 */ /* 0x000fe200078efcff */
[----:B------:R-:W-:Y:S06]  /*0de0*/  BRA `(.L_x_51) ;  /* 0x0000000000147947 */ /* 0x000fec0003800000 */
.L_x_45:
[----:B------:R-:W-:Y:S01]  /*0df0*/  LOP3.LUT R0, R6, 0x80000000, R3, 0x48, !PT ;  /* 0x8000000006007812 */ /* 0x000fe200078e4803 */
[----:B------:R-:W-:Y:S06]  /*0e00*/  BRA `(.L_x_51) ;  /* 0x00000000000c7947 */ /* 0x000fec0003800000 */
.L_x_44:
[----:B------:R-:W0:Y:S01]  /*0e10*/  MUFU.RSQ R0, -QNAN ;  /* 0xffc0000000007908 */ /* 0x000e220000001400 */
[----:B------:R-:W-:Y:S05]  /*0e20*/  BRA `(.L_x_51) ;  /* 0x0000000000047947 */ /* 0x000fea0003800000 */
.L_x_43:
[----:B------:R-:W-:-:S07]  /*0e30*/  FADD.FTZ R0, R3, R0 ;  /* 0x0000000003007221 */ /* 0x000fce0000010000 */
.L_x_51:
[----:B------:R-:W-:Y:S05]  /*0e40*/  BSYNC.RECONVERGENT B2 ;  /* 0x0000000000027941 */ /* 0x000fea0003800200 */
.L_x_41:
[----:B------:R-:W-:-:S04]  /*0e50*/  IMAD.MOV.U32 R5, RZ, RZ, 0x0 ;  /* 0x00000000ff057424 */ /* 0x000fc800078e00ff */
[----:B0-----:R-:W-:Y:S05]  /*0e60*/  RET.REL.NODEC R4 `(_Z21global_memory_averagePiPfi) ;  /* 0xfffffff004647950 */ /* 0x001fea0003c3ffff */
.L_x_52:
        /* <DEDUP_REMOVED lines=9> */
.L_x_54:


//--------------------- .nv.shared._Z21shared_memory_averagePiPfi --------------------------
	.section	.nv.shared._Z21shared_memory_averagePiPfi,"aw",@nobits
	.sectionflags	@""
	.align	4
.nv.shared._Z21shared_memory_averagePiPfi:
	.zero		1536


//--------------------- .nv.shared.reserved.0     --------------------------
	.section	.nv.shared.reserved.0,"aw",@nobits
	.weak		__nv_reservedSMEM_offset_0_alias
	.size		__nv_reservedSMEM_offset_0_alias, 0, 64
	.other		__nv_reservedSMEM_offset_0_alias,@"STO_CUDA_RESERVED_SHARED STV_DEFAULT"
__nv_reservedSMEM_offset_0_alias:
	.zero		0
	.zero		64


//--------------------- .nv.constant0._Z21shared_memory_averagePiPfi --------------------------
	.section	.nv.constant0._Z21shared_memory_averagePiPfi,"a",@progbits
	.sectionflags	@""
	.align	4
.nv.constant0._Z21shared_memory_averagePiPfi:
	.zero		916


//--------------------- .nv.constant0._Z21global_memory_averagePiPfi --------------------------
	.section	.nv.constant0._Z21global_memory_averagePiPfi,"a",@progbits
	.sectionflags	@""
	.align	4
.nv.constant0._Z21global_memory_averagePiPfi:
	.zero		916


//--------------------- SYMBOLS --------------------------

	.type		.nv.reservedSmem.offset0,@object
	.size		.nv.reservedSmem.offset0,0x4
	.type		.nv.reservedSmem.cap,@object
	.size		.nv.reservedSmem.cap,0x4
